	.target	sm_100a

	.elftype	@"ET_EXEC"


//--------------------- .note.nv.tkinfo           --------------------------
	.section	.note.nv.tkinfo,"",@"SHT_NOTE"
	.sectionflags	@"SHF_NOTE_NV_TKINFO"
	.tkinfo
        /*0018*/ 	.word	0x00000002
        /*0030*/ 	.string	""
        /*0030*/ 	.string	"ptxas"
        /*0030*/ 	.string	"Cuda compilation tools, release 13.0, V13.0.88"
        /*0030*/ 	.string	"Build cuda_13.0.r13.0/compiler.36424714_0"
        /*0030*/ 	.string	"-arch sm_100a -m 64 "



//--------------------- .note.nv.cuinfo           --------------------------
	.section	.note.nv.cuinfo,"",@"SHT_NOTE"
	.sectionflags	@"SHF_NOTE_NV_CUINFO"
        /*0018*/ 	.short	0x0002
        /*001a*/ 	.short	0x0064
        /*001c*/ 	.short	0x0082
	.zero		2


//--------------------- .nv.info                  --------------------------
	.section	.nv.info,"",@"SHT_CUDA_INFO"
	.align	4


	//----- nvinfo : EIATTR_REGCOUNT
	.align		4
        /*0000*/ 	.byte	0x04, 0x2f
        /*0002*/ 	.short	(.L_19 - .L_18)
	.align		4
.L_18:
        /*0004*/ 	.word	index@(_ZN7cutlass13device_kernelINS_4gemm6kernel13GemmUniversalIN4cute5tupleIJiiiiEEENS1_10collective13CollectiveMmaINS1_35MainloopSm100TmaUmmaWarpSpecializedILi2ELi2ELi4ENS5_IJNS4_1CILi1EEESB_SB_EEEEENS5_IJNSA_ILi128EEENSA_ILi64EEESF_EEENS_10tfloat32_tENS5_IJlSB_lEEESH_SI_NS4_8TiledMMAINS4_8MMA_AtomIJNS4_17SM100_MMA_TF32_SSISH_SH_fLi128ELi64ELNS4_4UMMA5MajorE0ELSN_0ELNSM_7ScaleInE0ELSO_0EEEEEENS4_6LayoutISC_NS5_IJNSA_ILi0EEESS_SS_EEEEENS5_IJNS4_10UnderscoreESV_SV_EEEEENS4_13SM90_TMA_LOADENS4_14ComposedLayoutINS4_7SwizzleILi3ELi4ELi3EEENS4_18smem_ptr_flag_bitsILi32EEENSR_INS5_IJNSA_ILi8EEENSA_ILi32EEEEEENS5_IJS15_SB_EEEEEEEvNS4_8identityESY_S19_vS1A_EENS_8epilogue10collective18CollectiveEpilogueINS1C_23Sm100TmaWarpSpecializedILi4ELi2ELi16ELb1ELb0EEEJSG_NS5_IJNSR_ISE_SB_EENSR_INSA_ILi16EEESB_EEEEESH_SI_SH_SI_NS1C_6fusion15FusionCallbacksIS1G_NS1L_17LinearCombinationISH_fSH_fLNS_15FloatRoundStyleE2EEESG_S1K_JEEENS4_5SM1004TMEM4LOAD26SM100_TMEM_LOAD_32dp32b16xESY_NSZ_INS10_ILi2ELi4ELi3EEES13_NSR_INS5_IJS14_S1I_EEENS5_IJS1I_SB_EEEEEEENS4_39AutoVectorizingCopyWithAssumedAlignmentILi128EEENS4_14SM90_TMA_STOREES1Z_S21_S21_EEEvvEEEEvNT_6ParamsE)
        /*0008*/ 	.word	0x00000060


	//----- nvinfo : EIATTR_FRAME_SIZE
	.align		4
.L_19:
        /*000c*/ 	.byte	0x04, 0x11
        /*000e*/ 	.short	(.L_21 - .L_20)
	.align		4
.L_20:
        /*0010*/ 	.word	index@($__internal_2_$__cuda_sm10x_tcgen05_guardrail_trap_unallocated_columns_being_dealloced)
        /*0014*/ 	.word	0x00000000


	//----- nvinfo : EIATTR_FRAME_SIZE
	.align		4
.L_21:
        /*0018*/ 	.byte	0x04, 0x11
        /*001a*/ 	.short	(.L_23 - .L_22)
	.align		4
.L_22:
        /*001c*/ 	.word	index@($__internal_1_$__cuda_sm10x_tcgen05_guardrail_trap_phase_invalid_during_alloc)
        /*0020*/ 	.word	0x00000000


	//----- nvinfo : EIATTR_FRAME_SIZE
	.align		4
.L_23:
        /*0024*/ 	.byte	0x04, 0x11
        /*0026*/ 	.short	(.L_25 - .L_24)
	.align		4
.L_24:
        /*0028*/ 	.word	index@($__internal_0_$__cuda_sm10x_tcgen05_guardrail_trap_col_being_dealloced_not_returned_by_alloc)
        /*002c*/ 	.word	0x00000000


	//----- nvinfo : EIATTR_FRAME_SIZE
	.align		4
.L_25:
        /*0030*/ 	.byte	0x04, 0x11
        /*0032*/ 	.short	(.L_27 - .L_26)
	.align		4
.L_26:
        /*0034*/ 	.word	index@(_ZN7cutlass13device_kernelINS_4gemm6kernel13GemmUniversalIN4cute5tupleIJiiiiEEENS1_10collective13CollectiveMmaINS1_35MainloopSm100TmaUmmaWarpSpecializedILi2ELi2ELi4ENS5_IJNS4_1CILi1EEESB_SB_EEEEENS5_IJNSA_ILi128EEENSA_ILi64EEESF_EEENS_10tfloat32_tENS5_IJlSB_lEEESH_SI_NS4_8TiledMMAINS4_8MMA_AtomIJNS4_17SM100_MMA_TF32_SSISH_SH_fLi128ELi64ELNS4_4UMMA5MajorE0ELSN_0ELNSM_7ScaleInE0ELSO_0EEEEEENS4_6LayoutISC_NS5_IJNSA_ILi0EEESS_SS_EEEEENS5_IJNS4_10UnderscoreESV_SV_EEEEENS4_13SM90_TMA_LOADENS4_14ComposedLayoutINS4_7SwizzleILi3ELi4ELi3EEENS4_18smem_ptr_flag_bitsILi32EEENSR_INS5_IJNSA_ILi8EEENSA_ILi32EEEEEENS5_IJS15_SB_EEEEEEEvNS4_8identityESY_S19_vS1A_EENS_8epilogue10collective18CollectiveEpilogueINS1C_23Sm100TmaWarpSpecializedILi4ELi2ELi16ELb1ELb0EEEJSG_NS5_IJNSR_ISE_SB_EENSR_INSA_ILi16EEESB_EEEEESH_SI_SH_SI_NS1C_6fusion15FusionCallbacksIS1G_NS1L_17LinearCombinationISH_fSH_fLNS_15FloatRoundStyleE2EEESG_S1K_JEEENS4_5SM1004TMEM4LOAD26SM100_TMEM_LOAD_32dp32b16xESY_NSZ_INS10_ILi2ELi4ELi3EEES13_NSR_INS5_IJS14_S1I_EEENS5_IJS1I_SB_EEEEEEENS4_39AutoVectorizingCopyWithAssumedAlignmentILi128EEENS4_14SM90_TMA_STOREES1Z_S21_S21_EEEvvEEEEvNT_6ParamsE)
        /*0038*/ 	.word	0x00000000


	//----- nvinfo : EIATTR_MIN_STACK_SIZE
	.align		4
.L_27:
        /*003c*/ 	.byte	0x04, 0x12
        /*003e*/ 	.short	(.L_29 - .L_28)
	.align		4
.L_28:
        /*0040*/ 	.word	index@(_ZN7cutlass13device_kernelINS_4gemm6kernel13GemmUniversalIN4cute5tupleIJiiiiEEENS1_10collective13CollectiveMmaINS1_35MainloopSm100TmaUmmaWarpSpecializedILi2ELi2ELi4ENS5_IJNS4_1CILi1EEESB_SB_EEEEENS5_IJNSA_ILi128EEENSA_ILi64EEESF_EEENS_10tfloat32_tENS5_IJlSB_lEEESH_SI_NS4_8TiledMMAINS4_8MMA_AtomIJNS4_17SM100_MMA_TF32_SSISH_SH_fLi128ELi64ELNS4_4UMMA5MajorE0ELSN_0ELNSM_7ScaleInE0ELSO_0EEEEEENS4_6LayoutISC_NS5_IJNSA_ILi0EEESS_SS_EEEEENS5_IJNS4_10UnderscoreESV_SV_EEEEENS4_13SM90_TMA_LOADENS4_14ComposedLayoutINS4_7SwizzleILi3ELi4ELi3EEENS4_18smem_ptr_flag_bitsILi32EEENSR_INS5_IJNSA_ILi8EEENSA_ILi32EEEEEENS5_IJS15_SB_EEEEEEEvNS4_8identityESY_S19_vS1A_EENS_8epilogue10collective18CollectiveEpilogueINS1C_23Sm100TmaWarpSpecializedILi4ELi2ELi16ELb1ELb0EEEJSG_NS5_IJNSR_ISE_SB_EENSR_INSA_ILi16EEESB_EEEEESH_SI_SH_SI_NS1C_6fusion15FusionCallbacksIS1G_NS1L_17LinearCombinationISH_fSH_fLNS_15FloatRoundStyleE2EEESG_S1K_JEEENS4_5SM1004TMEM4LOAD26SM100_TMEM_LOAD_32dp32b16xESY_NSZ_INS10_ILi2ELi4ELi3EEES13_NSR_INS5_IJS14_S1I_EEENS5_IJS1I_SB_EEEEEEENS4_39AutoVectorizingCopyWithAssumedAlignmentILi128EEENS4_14SM90_TMA_STOREES1Z_S21_S21_EEEvvEEEEvNT_6ParamsE)
        /*0044*/ 	.word	0x00000000
.L_29:


//--------------------- .nv.compat                --------------------------
	.section	.nv.compat,"",@"SHT_CUDA_COMPAT_INFO"
	.align	4
        /*0000*/ 	.byte	0x02, 0x09, 0x01, 0x00, 0x02, 0x02, 0x02, 0x00, 0x02, 0x05, 0x05, 0x00, 0x03, 0x07, 0x01, 0x01
        /*0010*/ 	.byte	0x02, 0x03, 0x01, 0x00, 0x02, 0x06, 0x01, 0x00, 0x04, 0x0b, 0x08, 0x00, 0x09, 0x00, 0x00, 0x00
        /*0020*/ 	.byte	0x00, 0x00, 0x00, 0x00


//--------------------- .nv.info._ZN7cutlass13device_kernelINS_4gemm6kernel13GemmUniversalIN4cute5tupleIJiiiiEEENS1_10collective13CollectiveMmaINS1_35MainloopSm100TmaUmmaWarpSpecializedILi2ELi2ELi4ENS5_IJNS4_1CILi1EEESB_SB_EEEEENS5_IJNSA_ILi128EEENSA_ILi64EEESF_EEENS_10tfloat32_tENS5_IJlSB_lEEESH_SI_NS4_8TiledMMAINS4_8MMA_AtomIJNS4_17SM100_MMA_TF32_SSISH_SH_fLi128ELi64ELNS4_4UMMA5MajorE0ELSN_0ELNSM_7ScaleInE0ELSO_0EEEEEENS4_6LayoutISC_NS5_IJNSA_ILi0EEESS_SS_EEEEENS5_IJNS4_10UnderscoreESV_SV_EEEEENS4_13SM90_TMA_LOADENS4_14ComposedLayoutINS4_7SwizzleILi3ELi4ELi3EEENS4_18smem_ptr_flag_bitsILi32EEENSR_INS5_IJNSA_ILi8EEENSA_ILi32EEEEEENS5_IJS15_SB_EEEEEEEvNS4_8identityESY_S19_vS1A_EENS_8epilogue10collective18CollectiveEpilogueINS1C_23Sm100TmaWarpSpecializedILi4ELi2ELi16ELb1ELb0EEEJSG_NS5_IJNSR_ISE_SB_EENSR_INSA_ILi16EEESB_EEEEESH_SI_SH_SI_NS1C_6fusion15FusionCallbacksIS1G_NS1L_17LinearCombinationISH_fSH_fLNS_15FloatRoundStyleE2EEESG_S1K_JEEENS4_5SM1004TMEM4LOAD26SM100_TMEM_LOAD_32dp32b16xESY_NSZ_INS10_ILi2ELi4ELi3EEES13_NSR_INS5_IJS14_S1I_EEENS5_IJS1I_SB_EEEEEEENS4_39AutoVectorizingCopyWithAssumedAlignmentILi128EEENS4_14SM90_TMA_STOREES1Z_S21_S21_EEEvvEEEEvNT_6ParamsE --------------------------
	.section	.nv.info._ZN7cutlass13device_kernelINS_4gemm6kernel13GemmUniversalIN4cute5tupleIJiiiiEEENS1_10collective13CollectiveMmaINS1_35MainloopSm100TmaUmmaWarpSpecializedILi2ELi2ELi4ENS5_IJNS4_1CILi1EEESB_SB_EEEEENS5_IJNSA_ILi128EEENSA_ILi64EEESF_EEENS_10tfloat32_tENS5_IJlSB_lEEESH_SI_NS4_8TiledMMAINS4_8MMA_AtomIJNS4_17SM100_MMA_TF32_SSISH_SH_fLi128ELi64ELNS4_4UMMA5MajorE0ELSN_0ELNSM_7ScaleInE0ELSO_0EEEEEENS4_6LayoutISC_NS5_IJNSA_ILi0EEESS_SS_EEEEENS5_IJNS4_10UnderscoreESV_SV_EEEEENS4_13SM90_TMA_LOADENS4_14ComposedLayoutINS4_7SwizzleILi3ELi4ELi3EEENS4_18smem_ptr_flag_bitsILi32EEENSR_INS5_IJNSA_ILi8EEENSA_ILi32EEEEEENS5_IJS15_SB_EEEEEEEvNS4_8identityESY_S19_vS1A_EENS_8epilogue10collective18CollectiveEpilogueINS1C_23Sm100TmaWarpSpecializedILi4ELi2ELi16ELb1ELb0EEEJSG_NS5_IJNSR_ISE_SB_EENSR_INSA_ILi16EEESB_EEEEESH_SI_SH_SI_NS1C_6fusion15FusionCallbacksIS1G_NS1L_17LinearCombinationISH_fSH_fLNS_15FloatRoundStyleE2EEESG_S1K_JEEENS4_5SM1004TMEM4LOAD26SM100_TMEM_LOAD_32dp32b16xESY_NSZ_INS10_ILi2ELi4ELi3EEES13_NSR_INS5_IJS14_S1I_EEENS5_IJS1I_SB_EEEEEEENS4_39AutoVectorizingCopyWithAssumedAlignmentILi128EEENS4_14SM90_TMA_STOREES1Z_S21_S21_EEEvvEEEEvNT_6ParamsE,"",@"SHT_CUDA_INFO"
	.sectionflags	@""
	.align	4


	//----- nvinfo : EIATTR_CUDA_API_VERSION
	.align		4
        /*0000*/ 	.byte	0x04, 0x37
        /*0002*/ 	.short	(.L_31 - .L_30)
.L_30:
        /*0004*/ 	.word	0x00000082


	//----- nvinfo : EIATTR_KPARAM_INFO
	.align		4
.L_31:
        /*0008*/ 	.byte	0x04, 0x17
        /*000a*/ 	.short	(.L_33 - .L_32)
.L_32:
        /*000c*/ 	.word	0x00000000
        /*0010*/ 	.short	0x0000
        /*0012*/ 	.short	0x0000
        /*0014*/ 	.byte	0x00, 0xf0, 0x01, 0x20


	//----- nvinfo : EIATTR_AT_ENTRY_FRAGMENTS
	.align		4
.L_33:
        /*0018*/ 	.byte	0x04, 0x4f
        /*001a*/ 	.short	(.L_35 - .L_34)


	//   ....[0]....
.L_34:
        /*001c*/ 	.word	0x00000006


	//----- nvinfo : EIATTR_RESERVED_SMEM_USED
	.align		4
.L_35:
        /*0020*/ 	.byte	0x01, 0x41
	.zero		2


	//----- nvinfo : EIATTR_SPARSE_MMA_MASK
	.align		4
        /*0024*/ 	.byte	0x03, 0x50
        /*0026*/ 	.short	0x0000


	//----- nvinfo : EIATTR_TCGEN05_1CTA_USED
	.align		4
        /*0028*/ 	.byte	0x01, 0x51
	.zero		2


	//----- nvinfo : EIATTR_MAXREG_COUNT
	.align		4
        /*002c*/ 	.byte	0x03, 0x1b
        /*002e*/ 	.short	0x00ff


	//----- nvinfo : EIATTR_NUM_BARRIERS
	.align		4
        /*0030*/ 	.byte	0x02, 0x4c
        /*0032*/ 	.byte	0x07
	.zero		1


	//----- nvinfo : EIATTR_EXTERNS
	.align		4
        /*0034*/ 	.byte	0x04, 0x0f
        /*0036*/ 	.short	(.L_37 - .L_36)


	//   ....[0]....
	.align		4
.L_36:
        /*0038*/ 	.word	index@(__assertfail)


	//----- nvinfo : EIATTR_MERCURY_ISA_VERSION
	.align		4
.L_37:
        /*003c*/ 	.byte	0x03, 0x5f
        /*003e*/ 	.short	0x0101


	//----- nvinfo : EIATTR_INT_WARP_WIDE_INSTR_OFFSETS
	.align		4
        /*0040*/ 	.byte	0x04, 0x31
        /*0042*/ 	.short	(.L_39 - .L_38)


	//   ....[0]....
.L_38:
        /*0044*/ 	.word	0x00001f10


	//   ....[1]....
        /*0048*/ 	.word	0x00003a00


	//   ....[2]....
        /*004c*/ 	.word	0x00003a20


	//   ....[3]....
        /*0050*/ 	.word	0x00003a50


	//   ....[4]....
        /*0054*/ 	.word	0x00004390


	//   ....[5]....
        /*0058*/ 	.word	0x00004400


	//   ....[6]....
        /*005c*/ 	.word	0x000044e0


	//   ....[7]....
        /*0060*/ 	.word	0x00004560


	//   ....[8]....
        /*0064*/ 	.word	0x00004670


	//   ....[9]....
        /*0068*/ 	.word	0x00004700


	//   ....[10]....
        /*006c*/ 	.word	0x000048e0


	//   ....[11]....
        /*0070*/ 	.word	0x00004a40


	//----- nvinfo : EIATTR_COOP_GROUP_MASK_REGIDS
	.align		4
.L_39:
        /*0074*/ 	.byte	0x04, 0x29
        /*0076*/ 	.short	(.L_41 - .L_40)


	//   ....[0]....
.L_40:
        /*0078*/ 	.word	0xffffffff


	//   ....[1]....
        /*007c*/ 	.word	0xffffffff


	//   ....[2]....
        /*0080*/ 	.word	0xffffffff


	//   ....[3]....
        /*0084*/ 	.word	0xffffffff


	//   ....[4]....
        /*0088*/ 	.word	0xffffffff


	//   ....[5]....
        /*008c*/ 	.word	0xffffffff


	//   ....[6]....
        /*0090*/ 	.word	0xffffffff


	//   ....[7]....
        /*0094*/ 	.word	0xffffffff


	//   ....[8]....
        /*0098*/ 	.word	0xffffffff


	//   ....[9]....
        /*009c*/ 	.word	0xffffffff


	//   ....[10]....
        /*00a0*/ 	.word	0xffffffff


	//   ....[11]....
        /*00a4*/ 	.word	0xffffffff


	//   ....[12]....
        /*00a8*/ 	.word	0xffffffff


	//----- nvinfo : EIATTR_COOP_GROUP_INSTR_OFFSETS
	.align		4
.L_41:
        /*00ac*/ 	.byte	0x04, 0x28
        /*00ae*/ 	.short	(.L_43 - .L_42)


	//   ....[0]....
.L_42:
        /*00b0*/ 	.word	0x00000090


	//   ....[1]....
        /*00b4*/ 	.word	0x000004d0


	//   ....[2]....
        /*00b8*/ 	.word	0x00000600


	//   ....[3]....
        /*00bc*/ 	.word	0x000007a0


	//   ....[4]....
        /*00c0*/ 	.word	0x000008a0


	//   ....[5]....
        /*00c4*/ 	.word	0x00000a10


	//   ....[6]....
        /*00c8*/ 	.word	0x00000bb0


	//   ....[7]....
        /*00cc*/ 	.word	0x00001df0


	//   ....[8]....
        /*00d0*/ 	.word	0x00002ab0


	//   ....[9]....
        /*00d4*/ 	.word	0x00002cc0


	//   ....[10]....
        /*00d8*/ 	.word	0x00002cf0


	//   ....[11]....
        /*00dc*/ 	.word	0x000038e0


	//   ....[12]....
        /*00e0*/ 	.word	0x00003b10


	//----- nvinfo : EIATTR_VRC_CTA_INIT_COUNT
	.align		4
.L_43:
        /*00e4*/ 	.byte	0x02, 0x4a
        /*00e6*/ 	.byte	0x80
	.zero		1


	//----- nvinfo : EIATTR_SYSCALL_OFFSETS
	.align		4
        /*00e8*/ 	.byte	0x04, 0x46
        /*00ea*/ 	.short	(.L_45 - .L_44)


	//   ....[0]....
.L_44:
        /*00ec*/ 	.word	0x000054c0


	//   ....[1]....
        /*00f0*/ 	.word	0x000055b0


	//   ....[2]....
        /*00f4*/ 	.word	0x00005d20


	//   ....[3]....
        /*00f8*/ 	.word	0x000066a0


	//   ....[4]....
        /*00fc*/ 	.word	0x00006ff0


	//   ....[5]....
        /*0100*/ 	.word	0x00007940


	//----- nvinfo : EIATTR_MBARRIER_INSTR_OFFSETS
	.align		4
.L_45:
        /*0104*/ 	.byte	0x04, 0x39
        /*0106*/ 	.short	(.L_47 - .L_46)


	//   ....[0]....
.L_46:
        /*0108*/ 	.word	0x000005b0
        /*010c*/ 	.word	0x000000ff
        /*0110*/ 	.word	0x00000000
        /*0114*/ 	.short	0x0100
        /*0116*/ 	.byte	0x05
	.zero		1


	//   ....[1]....
        /*0118*/ 	.word	0x000005c0
        /*011c*/ 	.word	0x000000ff
        /*0120*/ 	.word	0x00000010
        /*0124*/ 	.short	0x0100
        /*0126*/ 	.byte	0x05
	.zero		1


	//   ....[2]....
        /*0128*/ 	.word	0x000005d0
        /*012c*/ 	.word	0x000000ff
        /*0130*/ 	.word	0x00000008
        /*0134*/ 	.short	0x0100
        /*0136*/ 	.byte	0x05
	.zero		1


	//   ....[3]....
        /*0138*/ 	.word	0x000005e0
        /*013c*/ 	.word	0x000000ff
        /*0140*/ 	.word	0x00000018
        /*0144*/ 	.short	0x0100
        /*0146*/ 	.byte	0x05
	.zero		1


	//   ....[4]....
        /*0148*/ 	.word	0x00000710
        /*014c*/ 	.word	0x000000ff
        /*0150*/ 	.word	0x00000020
        /*0154*/ 	.short	0x0100
        /*0156*/ 	.byte	0x07
	.zero		1


	//   ....[5]....
        /*0158*/ 	.word	0x00000720
        /*015c*/ 	.word	0x000000ff
        /*0160*/ 	.word	0x00000040
        /*0164*/ 	.short	0x0100
        /*0166*/ 	.byte	0x07
	.zero		1


	//   ....[6]....
        /*0168*/ 	.word	0x00000730
        /*016c*/ 	.word	0x000000ff
        /*0170*/ 	.word	0x00000028
        /*0174*/ 	.short	0x0100
        /*0176*/ 	.byte	0x07
	.zero		1


	//   ....[7]....
        /*0178*/ 	.word	0x00000740
        /*017c*/ 	.word	0x000000ff
        /*0180*/ 	.word	0x00000048
        /*0184*/ 	.short	0x0100
        /*0186*/ 	.byte	0x07
	.zero		1


	//   ....[8]....
        /*0188*/ 	.word	0x00000750
        /*018c*/ 	.word	0x000000ff
        /*0190*/ 	.word	0x00000030
        /*0194*/ 	.short	0x0100
        /*0196*/ 	.byte	0x07
	.zero		1


	//   ....[9]....
        /*0198*/ 	.word	0x00000760
        /*019c*/ 	.word	0x000000ff
        /*01a0*/ 	.word	0x00000050
        /*01a4*/ 	.short	0x0100
        /*01a6*/ 	.byte	0x07
	.zero		1


	//   ....[10]....
        /*01a8*/ 	.word	0x00000770
        /*01ac*/ 	.word	0x000000ff
        /*01b0*/ 	.word	0x00000038
        /*01b4*/ 	.short	0x0100
        /*01b6*/ 	.byte	0x07
	.zero		1


	//   ....[11]....
        /*01b8*/ 	.word	0x00000780
        /*01bc*/ 	.word	0x000000ff
        /*01c0*/ 	.word	0x00000058
        /*01c4*/ 	.short	0x0100
        /*01c6*/ 	.byte	0x07
	.zero		1


	//   ....[12]....
        /*01c8*/ 	.word	0x00000870
        /*01cc*/ 	.word	0x000000ff
        /*01d0*/ 	.word	0x00000060
        /*01d4*/ 	.short	0x0100
        /*01d6*/ 	.byte	0x05
	.zero		1


	//   ....[13]....
        /*01d8*/ 	.word	0x00000880
        /*01dc*/ 	.word	0x000000ff
        /*01e0*/ 	.word	0x00000068
        /*01e4*/ 	.short	0x0100
        /*01e6*/ 	.byte	0x05
	.zero		1


	//   ....[14]....
        /*01e8*/ 	.word	0x000009c0
        /*01ec*/ 	.word	0x000000ff
        /*01f0*/ 	.word	0x00000070
        /*01f4*/ 	.short	0x0100
        /*01f6*/ 	.byte	0x05
	.zero		1


	//   ....[15]....
        /*01f8*/ 	.word	0x000009d0
        /*01fc*/ 	.word	0x000000ff
        /*0200*/ 	.word	0x00000080
        /*0204*/ 	.short	0x0100
        /*0206*/ 	.byte	0x05
	.zero		1


	//   ....[16]....
        /*0208*/ 	.word	0x000009e0
        /*020c*/ 	.word	0x000000ff
        /*0210*/ 	.word	0x00000078
        /*0214*/ 	.short	0x0100
        /*0216*/ 	.byte	0x05
	.zero		1


	//   ....[17]....
        /*0218*/ 	.word	0x000009f0
        /*021c*/ 	.word	0x000000ff
        /*0220*/ 	.word	0x00000088
        /*0224*/ 	.short	0x0100
        /*0226*/ 	.byte	0x05
	.zero		1


	//   ....[18]....
        /*0228*/ 	.word	0x00000b20
        /*022c*/ 	.word	0x000000ff
        /*0230*/ 	.word	0x00000090
        /*0234*/ 	.short	0x0100
        /*0236*/ 	.byte	0x07
	.zero		1


	//   ....[19]....
        /*0238*/ 	.word	0x00000b30
        /*023c*/ 	.word	0x000000ff
        /*0240*/ 	.word	0x000000b0
        /*0244*/ 	.short	0x0100
        /*0246*/ 	.byte	0x07
	.zero		1


	//   ....[20]....
        /*0248*/ 	.word	0x00000b40
        /*024c*/ 	.word	0x000000ff
        /*0250*/ 	.word	0x00000098
        /*0254*/ 	.short	0x0100
        /*0256*/ 	.byte	0x07
	.zero		1


	//   ....[21]....
        /*0258*/ 	.word	0x00000b50
        /*025c*/ 	.word	0x000000ff
        /*0260*/ 	.word	0x000000b8
        /*0264*/ 	.short	0x0100
        /*0266*/ 	.byte	0x07
	.zero		1


	//   ....[22]....
        /*0268*/ 	.word	0x00000b60
        /*026c*/ 	.word	0x000000ff
        /*0270*/ 	.word	0x000000a0
        /*0274*/ 	.short	0x0100
        /*0276*/ 	.byte	0x07
	.zero		1


	//   ....[23]....
        /*0278*/ 	.word	0x00000b70
        /*027c*/ 	.word	0x000000ff
        /*0280*/ 	.word	0x000000c0
        /*0284*/ 	.short	0x0100
        /*0286*/ 	.byte	0x07
	.zero		1


	//   ....[24]....
        /*0288*/ 	.word	0x00000b80
        /*028c*/ 	.word	0x000000ff
        /*0290*/ 	.word	0x000000a8
        /*0294*/ 	.short	0x0100
        /*0296*/ 	.byte	0x07
	.zero		1


	//   ....[25]....
        /*0298*/ 	.word	0x00000b90
        /*029c*/ 	.word	0x000000ff
        /*02a0*/ 	.word	0x000000c8
        /*02a4*/ 	.short	0x0100
        /*02a6*/ 	.byte	0x07
	.zero		1


	//   ....[26]....
        /*02a8*/ 	.word	0x00000c80
        /*02ac*/ 	.word	0x000000ff
        /*02b0*/ 	.word	0x000000d0
        /*02b4*/ 	.short	0x0100
        /*02b6*/ 	.byte	0x05
	.zero		1


	//   ....[27]....
        /*02b8*/ 	.word	0x00000c90
        /*02bc*/ 	.word	0x000000ff
        /*02c0*/ 	.word	0x000000e0
        /*02c4*/ 	.short	0x0100
        /*02c6*/ 	.byte	0x05
	.zero		1


	//   ....[28]....
        /*02c8*/ 	.word	0x00000ca0
        /*02cc*/ 	.word	0x000000ff
        /*02d0*/ 	.word	0x000000d8
        /*02d4*/ 	.short	0x0100
        /*02d6*/ 	.byte	0x05
	.zero		1


	//   ....[29]....
        /*02d8*/ 	.word	0x00000cb0
        /*02dc*/ 	.word	0x000000ff
        /*02e0*/ 	.word	0x000000e8
        /*02e4*/ 	.short	0x0100
        /*02e6*/ 	.byte	0x05
	.zero		1


	//   ....[30]....
        /*02e8*/ 	.word	0x00001590
        /*02ec*/ 	.word	0x00000003
        /*02f0*/ 	.word	0x000000e0
        /*02f4*/ 	.short	0x010a
        /*02f6*/ 	.byte	0xff
	.zero		1


	//   ....[31]....
        /*02f8*/ 	.word	0x000015c0
        /*02fc*/ 	.word	0x00000003
        /*0300*/ 	.word	0x000000d0
        /*0304*/ 	.short	0x0101
        /*0306*/ 	.byte	0xff
	.zero		1


	//   ....[32]....
        /*0308*/ 	.word	0x00001690
        /*030c*/ 	.word	0x000000ff
        /*0310*/ 	.word	0x00000010
        /*0314*/ 	.short	0x010a
        /*0316*/ 	.byte	0x08
	.zero		1


	//   ....[33]....
        /*0318*/ 	.word	0x00001730
        /*031c*/ 	.word	0x000000ff
        /*0320*/ 	.word	0x00000010
        /*0324*/ 	.short	0x010a
        /*0326*/ 	.byte	0x21
	.zero		1


	//   ....[34]....
        /*0328*/ 	.word	0x00001880
        /*032c*/ 	.word	0x000000ff
        /*0330*/ 	.word	0x00000010
        /*0334*/ 	.short	0x010a
        /*0336*/ 	.byte	0x08
	.zero		1


	//   ....[35]....
        /*0338*/ 	.word	0x00001a50
        /*033c*/ 	.word	0x000000ff
        /*0340*/ 	.word	0x00000068
        /*0344*/ 	.short	0x0101
        /*0346*/ 	.byte	0x04
	.zero		1


	//   ....[36]....
        /*0348*/ 	.word	0x00001a70
        /*034c*/ 	.word	0x000000ff
        /*0350*/ 	.word	0x00000010
        /*0354*/ 	.short	0x010a
        /*0356*/ 	.byte	0x08
	.zero		1


	//   ....[37]....
        /*0358*/ 	.word	0x00001af0
        /*035c*/ 	.word	0x000000ff
        /*0360*/ 	.word	0x00000010
        /*0364*/ 	.short	0x010a
        /*0366*/ 	.byte	0x21
	.zero		1


	//   ....[38]....
        /*0368*/ 	.word	0x00001c40
        /*036c*/ 	.word	0x000000ff
        /*0370*/ 	.word	0x00000010
        /*0374*/ 	.short	0x010a
        /*0376*/ 	.byte	0x08
	.zero		1


	//   ....[39]....
        /*0378*/ 	.word	0x00001e20
        /*037c*/ 	.word	0x00000002
        /*0380*/ 	.word	0x00000070
        /*0384*/ 	.short	0x010a
        /*0386*/ 	.byte	0xff
	.zero		1


	//   ....[40]....
        /*0388*/ 	.word	0x00001ee0
        /*038c*/ 	.word	0x00000002
        /*0390*/ 	.word	0x00000000
        /*0394*/ 	.short	0x0101
        /*0396*/ 	.byte	0xff
	.zero		1


	//   ....[41]....
        /*0398*/ 	.word	0x00002440
        /*039c*/ 	.word	0x000000ff
        /*03a0*/ 	.word	0x00000000
        /*03a4*/ 	.short	0x010a
        /*03a6*/ 	.byte	0x04
	.zero		1


	//   ....[42]....
        /*03a8*/ 	.word	0x000024e0
        /*03ac*/ 	.word	0x00000000
        /*03b0*/ 	.word	0x00000000
        /*03b4*/ 	.short	0x010a
        /*03b6*/ 	.byte	0xff
	.zero		1


	//   ....[43]....
        /*03b8*/ 	.word	0x00002600
        /*03bc*/ 	.word	0x00000000
        /*03c0*/ 	.word	0x000000d0
        /*03c4*/ 	.short	0x010a
        /*03c6*/ 	.byte	0xff
	.zero		1


	//   ....[44]....
        /*03c8*/ 	.word	0x00002660
        /*03cc*/ 	.word	0x00000004
        /*03d0*/ 	.word	0x00000000
        /*03d4*/ 	.short	0x0101
        /*03d6*/ 	.byte	0xff
	.zero		1


	//   ....[45]....
        /*03d8*/ 	.word	0x00002680
        /*03dc*/ 	.word	0x000000ff
        /*03e0*/ 	.word	0x00000080
        /*03e4*/ 	.short	0x010a
        /*03e6*/ 	.byte	0x05
	.zero		1


	//   ....[46]....
        /*03e8*/ 	.word	0x000027a0
        /*03ec*/ 	.word	0x00000000
        /*03f0*/ 	.word	0x00000070
        /*03f4*/ 	.short	0x010a
        /*03f6*/ 	.byte	0xff
	.zero		1


	//   ....[47]....
        /*03f8*/ 	.word	0x000028b0
        /*03fc*/ 	.word	0x00000000
        /*0400*/ 	.word	0x00000000
        /*0404*/ 	.short	0x0101
        /*0406*/ 	.byte	0xff
	.zero		1


	//   ....[48]....
        /*0408*/ 	.word	0x00002940
        /*040c*/ 	.word	0x000000ff
        /*0410*/ 	.word	0x00000080
        /*0414*/ 	.short	0x0106
        /*0416*/ 	.byte	0x05
	.zero		1


	//   ....[49]....
        /*0418*/ 	.word	0x00002960
        /*041c*/ 	.word	0x000000ff
        /*0420*/ 	.word	0x00000080
        /*0424*/ 	.short	0x010a
        /*0426*/ 	.byte	0x05
	.zero		1


	//   ....[50]....
        /*0428*/ 	.word	0x000029f0
        /*042c*/ 	.word	0x000000ff
        /*0430*/ 	.word	0x00000080
        /*0434*/ 	.short	0x0106
        /*0436*/ 	.byte	0x04
	.zero		1


	//   ....[51]....
        /*0438*/ 	.word	0x00002a30
        /*043c*/ 	.word	0x00000000
        /*0440*/ 	.word	0x00000080
        /*0444*/ 	.short	0x010a
        /*0446*/ 	.byte	0xff
	.zero		1


	//   ....[52]....
        /*0448*/ 	.word	0x00002ff0
        /*044c*/ 	.word	0x00000000
        /*0450*/ 	.word	0x00000070
        /*0454*/ 	.short	0x010a
        /*0456*/ 	.byte	0xff
	.zero		1


	//   ....[53]....
        /*0458*/ 	.word	0x000030f0
        /*045c*/ 	.word	0x00000003
        /*0460*/ 	.word	0x00000000
        /*0464*/ 	.short	0x0101
        /*0466*/ 	.byte	0xff
	.zero		1


	//   ....[54]....
        /*0468*/ 	.word	0x00003100
        /*046c*/ 	.word	0x000000ff
        /*0470*/ 	.word	0x00000000
        /*0474*/ 	.short	0x010a
        /*0476*/ 	.byte	0x07
	.zero		1


	//   ....[55]....
        /*0478*/ 	.word	0x00003130
        /*047c*/ 	.word	0x000000ff
        /*0480*/ 	.word	0x000000b0
        /*0484*/ 	.short	0x010a
        /*0486*/ 	.byte	0x06
	.zero		1


	//   ....[56]....
        /*0488*/ 	.word	0x00003200
        /*048c*/ 	.word	0x000000ff
        /*0490*/ 	.word	0x00000000
        /*0494*/ 	.short	0x010a
        /*0496*/ 	.byte	0x0b
	.zero		1


	//   ....[57]....
        /*0498*/ 	.word	0x00003330
        /*049c*/ 	.word	0x000000ff
        /*04a0*/ 	.word	0x00000000
        /*04a4*/ 	.short	0x010a
        /*04a6*/ 	.byte	0x22
	.zero		1


	//   ....[58]....
        /*04a8*/ 	.word	0x00003710
        /*04ac*/ 	.word	0x000000ff
        /*04b0*/ 	.word	0x00000000
        /*04b4*/ 	.short	0x010a
        /*04b6*/ 	.byte	0x06
	.zero		1


	//   ....[59]....
        /*04b8*/ 	.word	0x000037a0
        /*04bc*/ 	.word	0x000000ff
        /*04c0*/ 	.word	0x00000000
        /*04c4*/ 	.short	0x010a
        /*04c6*/ 	.byte	0x06
	.zero		1


	//   ....[60]....
        /*04c8*/ 	.word	0x00003830
        /*04cc*/ 	.word	0x000000ff
        /*04d0*/ 	.word	0x00000000
        /*04d4*/ 	.short	0x010a
        /*04d6*/ 	.byte	0x06
	.zero		1


	//   ....[61]....
        /*04d8*/ 	.word	0x000038c0
        /*04dc*/ 	.word	0x000000ff
        /*04e0*/ 	.word	0x00000000
        /*04e4*/ 	.short	0x010a
        /*04e6*/ 	.byte	0x07
	.zero		1


	//   ....[62]....
        /*04e8*/ 	.word	0x00003d40
        /*04ec*/ 	.word	0x00000000
        /*04f0*/ 	.word	0x00000070
        /*04f4*/ 	.short	0x010a
        /*04f6*/ 	.byte	0xff
	.zero		1


	//   ....[63]....
        /*04f8*/ 	.word	0x00003e00
        /*04fc*/ 	.word	0x00000000
        /*0500*/ 	.word	0x00000000
        /*0504*/ 	.short	0x0101
        /*0506*/ 	.byte	0xff
	.zero		1


	//   ....[64]....
        /*0508*/ 	.word	0x00004120
        /*050c*/ 	.word	0x000000ff
        /*0510*/ 	.word	0x00000068
        /*0514*/ 	.short	0x010a
        /*0516*/ 	.byte	0x07
	.zero		1


	//   ....[65]....
        /*0518*/ 	.word	0x00004310
        /*051c*/ 	.word	0x000000ff
        /*0520*/ 	.word	0x00000040
        /*0524*/ 	.short	0x010a
        /*0526*/ 	.byte	0x07
	.zero		1


	//   ....[66]....
        /*0528*/ 	.word	0x00004480
        /*052c*/ 	.word	0x000000ff
        /*0530*/ 	.word	0x00000020
        /*0534*/ 	.short	0x010b
        /*0536*/ 	.byte	0x07
	.zero		1


	//   ....[67]....
        /*0538*/ 	.word	0x00004490
        /*053c*/ 	.word	0x000000ff
        /*0540*/ 	.word	0x00000000
        /*0544*/ 	.short	0x0101
        /*0546*/ 	.byte	0x08
	.zero		1


	//   ....[68]....
        /*0548*/ 	.word	0x000044b0
        /*054c*/ 	.word	0x000000ff
        /*0550*/ 	.word	0x00000048
        /*0554*/ 	.short	0x010a
        /*0556*/ 	.byte	0x07
	.zero		1


	//   ....[69]....
        /*0558*/ 	.word	0x00004610
        /*055c*/ 	.word	0x000000ff
        /*0560*/ 	.word	0x00000028
        /*0564*/ 	.short	0x010b
        /*0566*/ 	.byte	0x07
	.zero		1


	//   ....[70]....
        /*0568*/ 	.word	0x00004620
        /*056c*/ 	.word	0x000000ff
        /*0570*/ 	.word	0x00000000
        /*0574*/ 	.short	0x0101
        /*0576*/ 	.byte	0x08
	.zero		1


	//   ....[71]....
        /*0578*/ 	.word	0x00004630
        /*057c*/ 	.word	0x000000ff
        /*0580*/ 	.word	0x00000050
        /*0584*/ 	.short	0x010a
        /*0586*/ 	.byte	0x07
	.zero		1


	//   ....[72]....
        /*0588*/ 	.word	0x000047d0
        /*058c*/ 	.word	0x000000ff
        /*0590*/ 	.word	0x00000030
        /*0594*/ 	.short	0x010b
        /*0596*/ 	.byte	0x07
	.zero		1


	//   ....[73]....
        /*0598*/ 	.word	0x00004840
        /*059c*/ 	.word	0x000000ff
        /*05a0*/ 	.word	0x00000000
        /*05a4*/ 	.short	0x0101
        /*05a6*/ 	.byte	0x08
	.zero		1


	//   ....[74]....
        /*05a8*/ 	.word	0x00004870
        /*05ac*/ 	.word	0x000000ff
        /*05b0*/ 	.word	0x00000058
        /*05b4*/ 	.short	0x010a
        /*05b6*/ 	.byte	0x07
	.zero		1


	//   ....[75]....
        /*05b8*/ 	.word	0x00004a80
        /*05bc*/ 	.word	0x000000ff
        /*05c0*/ 	.word	0x00000038
        /*05c4*/ 	.short	0x010b
        /*05c6*/ 	.byte	0x07
	.zero		1


	//   ....[76]....
        /*05c8*/ 	.word	0x00004aa0
        /*05cc*/ 	.word	0x000000ff
        /*05d0*/ 	.word	0x00000000
        /*05d4*/ 	.short	0x0101
        /*05d6*/ 	.byte	0x0d
	.zero		1


	//   ....[77]....
        /*05d8*/ 	.word	0x00004ad0
        /*05dc*/ 	.word	0x000000ff
        /*05e0*/ 	.word	0x00000040
        /*05e4*/ 	.short	0x010a
        /*05e6*/ 	.byte	0x07
	.zero		1


	//   ....[78]....
        /*05e8*/ 	.word	0x00004af0
        /*05ec*/ 	.word	0x000000ff
        /*05f0*/ 	.word	0x00000048
        /*05f4*/ 	.short	0x010a
        /*05f6*/ 	.byte	0x07
	.zero		1


	//   ....[79]....
        /*05f8*/ 	.word	0x00004b10
        /*05fc*/ 	.word	0x000000ff
        /*0600*/ 	.word	0x00000050
        /*0604*/ 	.short	0x010a
        /*0606*/ 	.byte	0x07
	.zero		1


	//   ....[80]....
        /*0608*/ 	.word	0x00004b50
        /*060c*/ 	.word	0x00000000
        /*0610*/ 	.word	0x00000058
        /*0614*/ 	.short	0x010a
        /*0616*/ 	.byte	0xff
	.zero		1


	//   ....[81]....
        /*0618*/ 	.word	0x00004e80
        /*061c*/ 	.word	0x00000000
        /*0620*/ 	.word	0x00000070
        /*0624*/ 	.short	0x010a
        /*0626*/ 	.byte	0xff
	.zero		1


	//   ....[82]....
        /*0628*/ 	.word	0x00004f90
        /*062c*/ 	.word	0x00000000
        /*0630*/ 	.word	0x00000000
        /*0634*/ 	.short	0x0101
        /*0636*/ 	.byte	0xff
	.zero		1


	//   ....[83]....
        /*0638*/ 	.word	0x000059e0
        /*063c*/ 	.word	0x000000ff
        /*0640*/ 	.word	0x00000020
        /*0644*/ 	.short	0x010a
        /*0646*/ 	.byte	0x30
	.zero		1


	//   ....[84]....
        /*0648*/ 	.word	0x00005a20
        /*064c*/ 	.word	0x00000058
        /*0650*/ 	.word	0x00000090
        /*0654*/ 	.short	0x010a
        /*0656*/ 	.byte	0xff
	.zero		1


	//   ....[85]....
        /*0658*/ 	.word	0x00005b10
        /*065c*/ 	.word	0x000000ff
        /*0660*/ 	.word	0x00000020
        /*0664*/ 	.short	0x010a
        /*0666*/ 	.byte	0x30
	.zero		1


	//   ....[86]....
        /*0668*/ 	.word	0x00005c00
        /*066c*/ 	.word	0x00000058
        /*0670*/ 	.word	0x00000090
        /*0674*/ 	.short	0x010a
        /*0676*/ 	.byte	0xff
	.zero		1


	//   ....[87]....
        /*0678*/ 	.word	0x000063d0
        /*067c*/ 	.word	0x00000000
        /*0680*/ 	.word	0x00000000
        /*0684*/ 	.short	0x0101
        /*0686*/ 	.byte	0xff
	.zero		1


	//   ....[88]....
        /*0688*/ 	.word	0x000063e0
        /*068c*/ 	.word	0x00000003
        /*0690*/ 	.word	0x00000020
        /*0694*/ 	.short	0x010a
        /*0696*/ 	.byte	0xff
	.zero		1


	//   ....[89]....
        /*0698*/ 	.word	0x000064c0
        /*069c*/ 	.word	0x00000003
        /*06a0*/ 	.word	0x00000020
        /*06a4*/ 	.short	0x010a
        /*06a6*/ 	.byte	0xff
	.zero		1


	//   ....[90]....
        /*06a8*/ 	.word	0x00006d20
        /*06ac*/ 	.word	0x0000005b
        /*06b0*/ 	.word	0x00000000
        /*06b4*/ 	.short	0x0101
        /*06b6*/ 	.byte	0xff
	.zero		1


	//   ....[91]....
        /*06b8*/ 	.word	0x00006d40
        /*06bc*/ 	.word	0x0000005c
        /*06c0*/ 	.word	0x00000020
        /*06c4*/ 	.short	0x010a
        /*06c6*/ 	.byte	0xff
	.zero		1


	//   ....[92]....
        /*06c8*/ 	.word	0x00006e10
        /*06cc*/ 	.word	0x0000005c
        /*06d0*/ 	.word	0x00000020
        /*06d4*/ 	.short	0x010a
        /*06d6*/ 	.byte	0xff
	.zero		1


	//   ....[93]....
        /*06d8*/ 	.word	0x00007670
        /*06dc*/ 	.word	0x0000005b
        /*06e0*/ 	.word	0x00000000
        /*06e4*/ 	.short	0x0101
        /*06e6*/ 	.byte	0xff
	.zero		1


	//   ....[94]....
        /*06e8*/ 	.word	0x00007690
        /*06ec*/ 	.word	0x0000005c
        /*06f0*/ 	.word	0x00000020
        /*06f4*/ 	.short	0x010a
        /*06f6*/ 	.byte	0xff
	.zero		1


	//   ....[95]....
        /*06f8*/ 	.word	0x00007760
        /*06fc*/ 	.word	0x0000005c
        /*0700*/ 	.word	0x00000020
        /*0704*/ 	.short	0x010a
        /*0706*/ 	.byte	0xff
	.zero		1


	//   ....[96]....
        /*0708*/ 	.word	0x00007aa0
        /*070c*/ 	.word	0x000000ff
        /*0710*/ 	.word	0x00000000
        /*0714*/ 	.short	0x0101
        /*0716*/ 	.byte	0x05
	.zero		1


	//   ....[97]....
        /*0718*/ 	.word	0x00008020
        /*071c*/ 	.word	0x00000002
        /*0720*/ 	.word	0x00000000
        /*0724*/ 	.short	0x0101
        /*0726*/ 	.byte	0xff
	.zero		1


	//   ....[98]....
        /*0728*/ 	.word	0x00008290
        /*072c*/ 	.word	0x000000ff
        /*0730*/ 	.word	0x00000000
        /*0734*/ 	.short	0x0101
        /*0736*/ 	.byte	0x04
	.zero		1


	//   ....[99]....
        /*0738*/ 	.word	0x000082b0
        /*073c*/ 	.word	0x00000003
        /*0740*/ 	.word	0x000000e0
        /*0744*/ 	.short	0x010a
        /*0746*/ 	.byte	0xff
	.zero		1


	//   ....[100]....
        /*0748*/ 	.word	0x00008310
        /*074c*/ 	.word	0x00000002
        /*0750*/ 	.word	0x00000010
        /*0754*/ 	.short	0x010a
        /*0756*/ 	.byte	0xff
	.zero		1


	//   ....[101]....
        /*0758*/ 	.word	0x00008370
        /*075c*/ 	.word	0x00000002
        /*0760*/ 	.word	0x00000010
        /*0764*/ 	.short	0x010a
        /*0766*/ 	.byte	0xff
	.zero		1


	//   ....[102]....
        /*0768*/ 	.word	0x000083c0
        /*076c*/ 	.word	0x00000002
        /*0770*/ 	.word	0x00000070
        /*0774*/ 	.short	0x010a
        /*0776*/ 	.byte	0xff
	.zero		1


	//   ....[103]....
        /*0778*/ 	.word	0x00008420
        /*077c*/ 	.word	0x00000000
        /*0780*/ 	.word	0x00000000
        /*0784*/ 	.short	0x010a
        /*0786*/ 	.byte	0xff
	.zero		1


	//   ....[104]....
        /*0788*/ 	.word	0x00008470
        /*078c*/ 	.word	0x00000000
        /*0790*/ 	.word	0x000000d0
        /*0794*/ 	.short	0x010a
        /*0796*/ 	.byte	0xff
	.zero		1


	//   ....[105]....
        /*0798*/ 	.word	0x000084d0
        /*079c*/ 	.word	0x00000000
        /*07a0*/ 	.word	0x00000080
        /*07a4*/ 	.short	0x010a
        /*07a6*/ 	.byte	0xff
	.zero		1


	//   ....[106]....
        /*07a8*/ 	.word	0x00008520
        /*07ac*/ 	.word	0x00000000
        /*07b0*/ 	.word	0x00000070
        /*07b4*/ 	.short	0x010a
        /*07b6*/ 	.byte	0xff
	.zero		1


	//   ....[107]....
        /*07b8*/ 	.word	0x00008580
        /*07bc*/ 	.word	0x00000000
        /*07c0*/ 	.word	0x00000080
        /*07c4*/ 	.short	0x010a
        /*07c6*/ 	.byte	0xff
	.zero		1


	//   ....[108]....
        /*07c8*/ 	.word	0x000085d0
        /*07cc*/ 	.word	0x00000000
        /*07d0*/ 	.word	0x00000070
        /*07d4*/ 	.short	0x010a
        /*07d6*/ 	.byte	0xff
	.zero		1


	//   ....[109]....
        /*07d8*/ 	.word	0x00008630
        /*07dc*/ 	.word	0x00000003
        /*07e0*/ 	.word	0x000000b0
        /*07e4*/ 	.short	0x010a
        /*07e6*/ 	.byte	0xff
	.zero		1


	//   ....[110]....
        /*07e8*/ 	.word	0x00008690
        /*07ec*/ 	.word	0x00000000
        /*07f0*/ 	.word	0x00000000
        /*07f4*/ 	.short	0x010a
        /*07f6*/ 	.byte	0xff
	.zero		1


	//   ....[111]....
        /*07f8*/ 	.word	0x000086f0
        /*07fc*/ 	.word	0x00000000
        /*0800*/ 	.word	0x00000000
        /*0804*/ 	.short	0x010a
        /*0806*/ 	.byte	0xff
	.zero		1


	//   ....[112]....
        /*0808*/ 	.word	0x00008750
        /*080c*/ 	.word	0x00000000
        /*0810*/ 	.word	0x00000000
        /*0814*/ 	.short	0x010a
        /*0816*/ 	.byte	0xff
	.zero		1


	//   ....[113]....
        /*0818*/ 	.word	0x000087b0
        /*081c*/ 	.word	0x00000000
        /*0820*/ 	.word	0x00000000
        /*0824*/ 	.short	0x010a
        /*0826*/ 	.byte	0xff
	.zero		1


	//   ....[114]....
        /*0828*/ 	.word	0x00008810
        /*082c*/ 	.word	0x00000000
        /*0830*/ 	.word	0x00000000
        /*0834*/ 	.short	0x010a
        /*0836*/ 	.byte	0xff
	.zero		1


	//   ....[115]....
        /*0838*/ 	.word	0x00008860
        /*083c*/ 	.word	0x00000000
        /*0840*/ 	.word	0x00000070
        /*0844*/ 	.short	0x010a
        /*0846*/ 	.byte	0xff
	.zero		1


	//   ....[116]....
        /*0848*/ 	.word	0x000088c0
        /*084c*/ 	.word	0x00000000
        /*0850*/ 	.word	0x00000068
        /*0854*/ 	.short	0x010a
        /*0856*/ 	.byte	0xff
	.zero		1


	//   ....[117]....
        /*0858*/ 	.word	0x00008920
        /*085c*/ 	.word	0x00000003
        /*0860*/ 	.word	0x00000040
        /*0864*/ 	.short	0x010a
        /*0866*/ 	.byte	0xff
	.zero		1


	//   ....[118]....
        /*0868*/ 	.word	0x00008980
        /*086c*/ 	.word	0x00000003
        /*0870*/ 	.word	0x00000048
        /*0874*/ 	.short	0x010a
        /*0876*/ 	.byte	0xff
	.zero		1


	//   ....[119]....
        /*0878*/ 	.word	0x000089e0
        /*087c*/ 	.word	0x00000003
        /*0880*/ 	.word	0x00000050
        /*0884*/ 	.short	0x010a
        /*0886*/ 	.byte	0xff
	.zero		1


	//   ....[120]....
        /*0888*/ 	.word	0x00008a40
        /*088c*/ 	.word	0x00000003
        /*0890*/ 	.word	0x00000058
        /*0894*/ 	.short	0x010a
        /*0896*/ 	.byte	0xff
	.zero		1


	//   ....[121]....
        /*0898*/ 	.word	0x00008aa0
        /*089c*/ 	.word	0x00000000
        /*08a0*/ 	.word	0x00000040
        /*08a4*/ 	.short	0x010a
        /*08a6*/ 	.byte	0xff
	.zero		1


	//   ....[122]....
        /*08a8*/ 	.word	0x00008b00
        /*08ac*/ 	.word	0x00000000
        /*08b0*/ 	.word	0x00000048
        /*08b4*/ 	.short	0x010a
        /*08b6*/ 	.byte	0xff
	.zero		1


	//   ....[123]....
        /*08b8*/ 	.word	0x00008b60
        /*08bc*/ 	.word	0x00000000
        /*08c0*/ 	.word	0x00000050
        /*08c4*/ 	.short	0x010a
        /*08c6*/ 	.byte	0xff
	.zero		1


	//   ....[124]....
        /*08c8*/ 	.word	0x00008bb0
        /*08cc*/ 	.word	0x00000000
        /*08d0*/ 	.word	0x00000070
        /*08d4*/ 	.short	0x010a
        /*08d6*/ 	.byte	0xff
	.zero		1


	//   ....[125]....
        /*08d8*/ 	.word	0x00008c10
        /*08dc*/ 	.word	0x00000000
        /*08e0*/ 	.word	0x00000020
        /*08e4*/ 	.short	0x010a
        /*08e6*/ 	.byte	0xff
	.zero		1


	//   ....[126]....
        /*08e8*/ 	.word	0x00008c60
        /*08ec*/ 	.word	0x00000058
        /*08f0*/ 	.word	0x00000090
        /*08f4*/ 	.short	0x010a
        /*08f6*/ 	.byte	0xff
	.zero		1


	//   ....[127]....
        /*08f8*/ 	.word	0x00008cb0
        /*08fc*/ 	.word	0x00000003
        /*0900*/ 	.word	0x00000020
        /*0904*/ 	.short	0x010a
        /*0906*/ 	.byte	0xff
	.zero		1


	//   ....[128]....
        /*0908*/ 	.word	0x00008d00
        /*090c*/ 	.word	0x0000005c
        /*0910*/ 	.word	0x00000020
        /*0914*/ 	.short	0x010a
        /*0916*/ 	.byte	0xff
	.zero		1


	//   ....[129]....
        /*0918*/ 	.word	0x00008d50
        /*091c*/ 	.word	0x0000005c
        /*0920*/ 	.word	0x00000020
        /*0924*/ 	.short	0x010a
        /*0926*/ 	.byte	0xff
	.zero		1


	//----- nvinfo : EIATTR_NUM_MBARRIERS
	.align		4
.L_47:
        /*0928*/ 	.byte	0x03, 0x38
        /*092a*/ 	.short	0x001e


	//----- nvinfo : EIATTR_EXIT_INSTR_OFFSETS
	.align		4
        /*092c*/ 	.byte	0x04, 0x1c
        /*092e*/ 	.short	(.L_49 - .L_48)


	//   ....[0]....
.L_48:
        /*0930*/ 	.word	0x00002510


	//   ....[1]....
        /*0934*/ 	.word	0x00002a00


	//   ....[2]....
        /*0938*/ 	.word	0x00002a60


	//   ....[3]....
        /*093c*/ 	.word	0x00003b20


	//   ....[4]....
        /*0940*/ 	.word	0x00004b80


	//   ....[5]....
        /*0944*/ 	.word	0x00004bc0


	//   ....[6]....
        /*0948*/ 	.word	0x00008180


	//   ....[7]....
        /*094c*/ 	.word	0x00008200


	//   ....[8]....
        /*0950*/ 	.word	0x00008230


	//   ....[9]....
        /*0954*/ 	.word	0x000082a0


	//----- nvinfo : EIATTR_MAX_THREADS
	.align		4
.L_49:
        /*0958*/ 	.byte	0x04, 0x05
        /*095a*/ 	.short	(.L_51 - .L_50)
.L_50:
        /*095c*/ 	.word	0x00000100
        /*0960*/ 	.word	0x00000001
        /*0964*/ 	.word	0x00000001


	//----- nvinfo : EIATTR_CRS_STACK_SIZE
	.align		4
.L_51:
        /*0968*/ 	.byte	0x04, 0x1e
        /*096a*/ 	.short	(.L_53 - .L_52)
.L_52:
        /*096c*/ 	.word	0x00000000


	//----- nvinfo : EIATTR_CBANK_PARAM_SIZE
	.align		4
.L_53:
        /*0970*/ 	.byte	0x03, 0x19
        /*0972*/ 	.short	0x0800


	//----- nvinfo : EIATTR_PARAM_CBANK
	.align		4
        /*0974*/ 	.byte	0x04, 0x0a
        /*0976*/ 	.short	(.L_55 - .L_54)
	.align		4
.L_54:
        /*0978*/ 	.word	index@(.nv.constant0._ZN7cutlass13device_kernelINS_4gemm6kernel13GemmUniversalIN4cute5tupleIJiiiiEEENS1_10collective13CollectiveMmaINS1_35MainloopSm100TmaUmmaWarpSpecializedILi2ELi2ELi4ENS5_IJNS4_1CILi1EEESB_SB_EEEEENS5_IJNSA_ILi128EEENSA_ILi64EEESF_EEENS_10tfloat32_tENS5_IJlSB_lEEESH_SI_NS4_8TiledMMAINS4_8MMA_AtomIJNS4_17SM100_MMA_TF32_SSISH_SH_fLi128ELi64ELNS4_4UMMA5MajorE0ELSN_0ELNSM_7ScaleInE0ELSO_0EEEEEENS4_6LayoutISC_NS5_IJNSA_ILi0EEESS_SS_EEEEENS5_IJNS4_10UnderscoreESV_SV_EEEEENS4_13SM90_TMA_LOADENS4_14ComposedLayoutINS4_7SwizzleILi3ELi4ELi3EEENS4_18smem_ptr_flag_bitsILi32EEENSR_INS5_IJNSA_ILi8EEENSA_ILi32EEEEEENS5_IJS15_SB_EEEEEEEvNS4_8identityESY_S19_vS1A_EENS_8epilogue10collective18CollectiveEpilogueINS1C_23Sm100TmaWarpSpecializedILi4ELi2ELi16ELb1ELb0EEEJSG_NS5_IJNSR_ISE_SB_EENSR_INSA_ILi16EEESB_EEEEESH_SI_SH_SI_NS1C_6fusion15FusionCallbacksIS1G_NS1L_17LinearCombinationISH_fSH_fLNS_15FloatRoundStyleE2EEESG_S1K_JEEENS4_5SM1004TMEM4LOAD26SM100_TMEM_LOAD_32dp32b16xESY_NSZ_INS10_ILi2ELi4ELi3EEES13_NSR_INS5_IJS14_S1I_EEENS5_IJS1I_SB_EEEEEEENS4_39AutoVectorizingCopyWithAssumedAlignmentILi128EEENS4_14SM90_TMA_STOREES1Z_S21_S21_EEEvvEEEEvNT_6ParamsE)
        /*097c*/ 	.short	0x0380
        /*097e*/ 	.short	0x0800


	//----- nvinfo : EIATTR_SW_WAR
	.align		4
.L_55:
        /*0980*/ 	.byte	0x04, 0x36
        /*0982*/ 	.short	(.L_57 - .L_56)
.L_56:
        /*0984*/ 	.word	0x00000008
.L_57:


//--------------------- .nv.callgraph             --------------------------
	.section	.nv.callgraph,"",@"SHT_CUDA_CALLGRAPH"
	.align	4
	.sectionentsize	8
	.align		4
        /*0000*/ 	.word	0x00000000
	.align		4
        /*0004*/ 	.word	0xffffffff
	.align		4
        /*0008*/ 	.word	index@(_ZN7cutlass13device_kernelINS_4gemm6kernel13GemmUniversalIN4cute5tupleIJiiiiEEENS1_10collective13CollectiveMmaINS1_35MainloopSm100TmaUmmaWarpSpecializedILi2ELi2ELi4ENS5_IJNS4_1CILi1EEESB_SB_EEEEENS5_IJNSA_ILi128EEENSA_ILi64EEESF_EEENS_10tfloat32_tENS5_IJlSB_lEEESH_SI_NS4_8TiledMMAINS4_8MMA_AtomIJNS4_17SM100_MMA_TF32_SSISH_SH_fLi128ELi64ELNS4_4UMMA5MajorE0ELSN_0ELNSM_7ScaleInE0ELSO_0EEEEEENS4_6LayoutISC_NS5_IJNSA_ILi0EEESS_SS_EEEEENS5_IJNS4_10UnderscoreESV_SV_EEEEENS4_13SM90_TMA_LOADENS4_14ComposedLayoutINS4_7SwizzleILi3ELi4ELi3EEENS4_18smem_ptr_flag_bitsILi32EEENSR_INS5_IJNSA_ILi8EEENSA_ILi32EEEEEENS5_IJS15_SB_EEEEEEEvNS4_8identityESY_S19_vS1A_EENS_8epilogue10collective18CollectiveEpilogueINS1C_23Sm100TmaWarpSpecializedILi4ELi2ELi16ELb1ELb0EEEJSG_NS5_IJNSR_ISE_SB_EENSR_INSA_ILi16EEESB_EEEEESH_SI_SH_SI_NS1C_6fusion15FusionCallbacksIS1G_NS1L_17LinearCombinationISH_fSH_fLNS_15FloatRoundStyleE2EEESG_S1K_JEEENS4_5SM1004TMEM4LOAD26SM100_TMEM_LOAD_32dp32b16xESY_NSZ_INS10_ILi2ELi4ELi3EEES13_NSR_INS5_IJS14_S1I_EEENS5_IJS1I_SB_EEEEEEENS4_39AutoVectorizingCopyWithAssumedAlignmentILi128EEENS4_14SM90_TMA_STOREES1Z_S21_S21_EEEvvEEEEvNT_6ParamsE)
	.align		4
        /*000c*/ 	.word	index@(__assertfail)
	.align		4
        /*0010*/ 	.word	0x00000000
	.align		4
        /*0014*/ 	.word	0xfffffffe
	.align		4
        /*0018*/ 	.word	0x00000000
	.align		4
        /*001c*/ 	.word	0xfffffffd
	.align		4
        /*0020*/ 	.word	0x00000000
	.align		4
        /*0024*/ 	.word	0xfffffffc


//--------------------- .nv.constant4             --------------------------
	.section	.nv.constant4,"a",@progbits
	.align	8
	.align		8
.nv.constant4:
        /*0000*/ 	.dword	__assertfail
	.align		8
        /*0008*/ 	.dword	__unnamed_1
	.align		8
        /*0010*/ 	.dword	__unnamed_2
	.align		8
        /*0018*/ 	.dword	_ZN40_INTERNAL_c07d819a_4_k_cu_a41d09e0_189074cuda3std3__45__cpo5beginE
	.align		8
        /*0020*/ 	.dword	_ZN40_INTERNAL_c07d819a_4_k_cu_a41d09e0_189074cuda3std3__45__cpo3endE
	.align		8
        /*0028*/ 	.dword	_ZN40_INTERNAL_c07d819a_4_k_cu_a41d09e0_189074cuda3std3__45__cpo6cbeginE
	.align		8
        /*0030*/ 	.dword	_ZN40_INTERNAL_c07d819a_4_k_cu_a41d09e0_189074cuda3std3__45__cpo4cendE
	.align		8
        /*0038*/ 	.dword	_ZN40_INTERNAL_c07d819a_4_k_cu_a41d09e0_189074cuda3std3__442_GLOBAL__N__c07d819a_4_k_cu_a41d09e0_189076ignoreE
	.align		8
        /*0040*/ 	.dword	_ZN40_INTERNAL_c07d819a_4_k_cu_a41d09e0_189074cuda3std3__419piecewise_constructE
	.align		8
        /*0048*/ 	.dword	_ZN40_INTERNAL_c07d819a_4_k_cu_a41d09e0_189074cuda3std3__48in_placeE
	.align		8
        /*0050*/ 	.dword	_ZN40_INTERNAL_c07d819a_4_k_cu_a41d09e0_189074cuda3std6ranges3__45__cpo4swapE
	.align		8
        /*0058*/ 	.dword	_ZN40_INTERNAL_c07d819a_4_k_cu_a41d09e0_189074cuda3std6ranges3__45__cpo9iter_moveE
	.align		8
        /*0060*/ 	.dword	_ZN40_INTERNAL_c07d819a_4_k_cu_a41d09e0_189074cute7productE
	.align		8
        /*0068*/ 	.dword	_ZN40_INTERNAL_c07d819a_4_k_cu_a41d09e0_189074cute1_E
	.align		8
        /*0070*/ 	.dword	$str$25
	.align		8
        /*0078*/ 	.dword	$str$26
	.align		8
        /*0080*/ 	.dword	$str$27
	.align		8
        /*0088*/ 	.dword	$str$28


//--------------------- .text._ZN7cutlass13device_kernelINS_4gemm6kernel13GemmUniversalIN4cute5tupleIJiiiiEEENS1_10collective13CollectiveMmaINS1_35MainloopSm100TmaUmmaWarpSpecializedILi2ELi2ELi4ENS5_IJNS4_1CILi1EEESB_SB_EEEEENS5_IJNSA_ILi128EEENSA_ILi64EEESF_EEENS_10tfloat32_tENS5_IJlSB_lEEESH_SI_NS4_8TiledMMAINS4_8MMA_AtomIJNS4_17SM100_MMA_TF32_SSISH_SH_fLi128ELi64ELNS4_4UMMA5MajorE0ELSN_0ELNSM_7ScaleInE0ELSO_0EEEEEENS4_6LayoutISC_NS5_IJNSA_ILi0EEESS_SS_EEEEENS5_IJNS4_10UnderscoreESV_SV_EEEEENS4_13SM90_TMA_LOADENS4_14ComposedLayoutINS4_7SwizzleILi3ELi4ELi3EEENS4_18smem_ptr_flag_bitsILi32EEENSR_INS5_IJNSA_ILi8EEENSA_ILi32EEEEEENS5_IJS15_SB_EEEEEEEvNS4_8identityESY_S19_vS1A_EENS_8epilogue10collective18CollectiveEpilogueINS1C_23Sm100TmaWarpSpecializedILi4ELi2ELi16ELb1ELb0EEEJSG_NS5_IJNSR_ISE_SB_EENSR_INSA_ILi16EEESB_EEEEESH_SI_SH_SI_NS1C_6fusion15FusionCallbacksIS1G_NS1L_17LinearCombinationISH_fSH_fLNS_15FloatRoundStyleE2EEESG_S1K_JEEENS4_5SM1004TMEM4LOAD26SM100_TMEM_LOAD_32dp32b16xESY_NSZ_INS10_ILi2ELi4ELi3EEES13_NSR_INS5_IJS14_S1I_EEENS5_IJS1I_SB_EEEEEEENS4_39AutoVectorizingCopyWithAssumedAlignmentILi128EEENS4_14SM90_TMA_STOREES1Z_S21_S21_EEEvvEEEEvNT_6ParamsE --------------------------
	.section	.text._ZN7cutlass13device_kernelINS_4gemm6kernel13GemmUniversalIN4cute5tupleIJiiiiEEENS1_10collective13CollectiveMmaINS1_35MainloopSm100TmaUmmaWarpSpecializedILi2ELi2ELi4ENS5_IJNS4_1CILi1EEESB_SB_EEEEENS5_IJNSA_ILi128EEENSA_ILi64EEESF_EEENS_10tfloat32_tENS5_IJlSB_lEEESH_SI_NS4_8TiledMMAINS4_8MMA_AtomIJNS4_17SM100_MMA_TF32_SSISH_SH_fLi128ELi64ELNS4_4UMMA5MajorE0ELSN_0ELNSM_7ScaleInE0ELSO_0EEEEEENS4_6LayoutISC_NS5_IJNSA_ILi0EEESS_SS_EEEEENS5_IJNS4_10UnderscoreESV_SV_EEEEENS4_13SM90_TMA_LOADENS4_14ComposedLayoutINS4_7SwizzleILi3ELi4ELi3EEENS4_18smem_ptr_flag_bitsILi32EEENSR_INS5_IJNSA_ILi8EEENSA_ILi32EEEEEENS5_IJS15_SB_EEEEEEEvNS4_8identityESY_S19_vS1A_EENS_8epilogue10collective18CollectiveEpilogueINS1C_23Sm100TmaWarpSpecializedILi4ELi2ELi16ELb1ELb0EEEJSG_NS5_IJNSR_ISE_SB_EENSR_INSA_ILi16EEESB_EEEEESH_SI_SH_SI_NS1C_6fusion15FusionCallbacksIS1G_NS1L_17LinearCombinationISH_fSH_fLNS_15FloatRoundStyleE2EEESG_S1K_JEEENS4_5SM1004TMEM4LOAD26SM100_TMEM_LOAD_32dp32b16xESY_NSZ_INS10_ILi2ELi4ELi3EEES13_NSR_INS5_IJS14_S1I_EEENS5_IJS1I_SB_EEEEEEENS4_39AutoVectorizingCopyWithAssumedAlignmentILi128EEENS4_14SM90_TMA_STOREES1Z_S21_S21_EEEvvEEEEvNT_6ParamsE,"ax",@progbits
	.align	128
.text._ZN7cutlass13device_kernelINS_4gemm6kernel13GemmUniversalIN4cute5tupleIJiiiiEEENS1_10collective13CollectiveMmaINS1_35MainloopSm100TmaUmmaWarpSpecializedILi2ELi2ELi4ENS5_IJNS4_1CILi1EEESB_SB_EEEEENS5_IJNSA_ILi128EEENSA_ILi64EEESF_EEENS_10tfloat32_tENS5_IJlSB_lEEESH_SI_NS4_8TiledMMAINS4_8MMA_AtomIJNS4_17SM100_MMA_TF32_SSISH_SH_fLi128ELi64ELNS4_4UMMA5MajorE0ELSN_0ELNSM_7ScaleInE0ELSO_0EEEEEENS4_6LayoutISC_NS5_IJNSA_ILi0EEESS_SS_EEEEENS5_IJNS4_10UnderscoreESV_SV_EEEEENS4_13SM90_TMA_LOADENS4_14ComposedLayoutINS4_7SwizzleILi3ELi4ELi3EEENS4_18smem_ptr_flag_bitsILi32EEENSR_INS5_IJNSA_ILi8EEENSA_ILi32EEEEEENS5_IJS15_SB_EEEEEEEvNS4_8identityESY_S19_vS1A_EENS_8epilogue10collective18CollectiveEpilogueINS1C_23Sm100TmaWarpSpecializedILi4ELi2ELi16ELb1ELb0EEEJSG_NS5_IJNSR_ISE_SB_EENSR_INSA_ILi16EEESB_EEEEESH_SI_SH_SI_NS1C_6fusion15FusionCallbacksIS1G_NS1L_17LinearCombinationISH_fSH_fLNS_15FloatRoundStyleE2EEESG_S1K_JEEENS4_5SM1004TMEM4LOAD26SM100_TMEM_LOAD_32dp32b16xESY_NSZ_INS10_ILi2ELi4ELi3EEES13_NSR_INS5_IJS14_S1I_EEENS5_IJS1I_SB_EEEEEEENS4_39AutoVectorizingCopyWithAssumedAlignmentILi128EEENS4_14SM90_TMA_STOREES1Z_S21_S21_EEEvvEEEEvNT_6ParamsE:
        .type           _ZN7cutlass13device_kernelINS_4gemm6kernel13GemmUniversalIN4cute5tupleIJiiiiEEENS1_10collective13CollectiveMmaINS1_35MainloopSm100TmaUmmaWarpSpecializedILi2ELi2ELi4ENS5_IJNS4_1CILi1EEESB_SB_EEEEENS5_IJNSA_ILi128EEENSA_ILi64EEESF_EEENS_10tfloat32_tENS5_IJlSB_lEEESH_SI_NS4_8TiledMMAINS4_8MMA_AtomIJNS4_17SM100_MMA_TF32_SSISH_SH_fLi128ELi64ELNS4_4UMMA5MajorE0ELSN_0ELNSM_7ScaleInE0ELSO_0EEEEEENS4_6LayoutISC_NS5_IJNSA_ILi0EEESS_SS_EEEEENS5_IJNS4_10UnderscoreESV_SV_EEEEENS4_13SM90_TMA_LOADENS4_14ComposedLayoutINS4_7SwizzleILi3ELi4ELi3EEENS4_18smem_ptr_flag_bitsILi32EEENSR_INS5_IJNSA_ILi8EEENSA_ILi32EEEEEENS5_IJS15_SB_EEEEEEEvNS4_8identityESY_S19_vS1A_EENS_8epilogue10collective18CollectiveEpilogueINS1C_23Sm100TmaWarpSpecializedILi4ELi2ELi16ELb1ELb0EEEJSG_NS5_IJNSR_ISE_SB_EENSR_INSA_ILi16EEESB_EEEEESH_SI_SH_SI_NS1C_6fusion15FusionCallbacksIS1G_NS1L_17LinearCombinationISH_fSH_fLNS_15FloatRoundStyleE2EEESG_S1K_JEEENS4_5SM1004TMEM4LOAD26SM100_TMEM_LOAD_32dp32b16xESY_NSZ_INS10_ILi2ELi4ELi3EEES13_NSR_INS5_IJS14_S1I_EEENS5_IJS1I_SB_EEEEEEENS4_39AutoVectorizingCopyWithAssumedAlignmentILi128EEENS4_14SM90_TMA_STOREES1Z_S21_S21_EEEvvEEEEvNT_6ParamsE,@function
        .size           _ZN7cutlass13device_kernelINS_4gemm6kernel13GemmUniversalIN4cute5tupleIJiiiiEEENS1_10collective13CollectiveMmaINS1_35MainloopSm100TmaUmmaWarpSpecializedILi2ELi2ELi4ENS5_IJNS4_1CILi1EEESB_SB_EEEEENS5_IJNSA_ILi128EEENSA_ILi64EEESF_EEENS_10tfloat32_tENS5_IJlSB_lEEESH_SI_NS4_8TiledMMAINS4_8MMA_AtomIJNS4_17SM100_MMA_TF32_SSISH_SH_fLi128ELi64ELNS4_4UMMA5MajorE0ELSN_0ELNSM_7ScaleInE0ELSO_0EEEEEENS4_6LayoutISC_NS5_IJNSA_ILi0EEESS_SS_EEEEENS5_IJNS4_10UnderscoreESV_SV_EEEEENS4_13SM90_TMA_LOADENS4_14ComposedLayoutINS4_7SwizzleILi3ELi4ELi3EEENS4_18smem_ptr_flag_bitsILi32EEENSR_INS5_IJNSA_ILi8EEENSA_ILi32EEEEEENS5_IJS15_SB_EEEEEEEvNS4_8identityESY_S19_vS1A_EENS_8epilogue10collective18CollectiveEpilogueINS1C_23Sm100TmaWarpSpecializedILi4ELi2ELi16ELb1ELb0EEEJSG_NS5_IJNSR_ISE_SB_EENSR_INSA_ILi16EEESB_EEEEESH_SI_SH_SI_NS1C_6fusion15FusionCallbacksIS1G_NS1L_17LinearCombinationISH_fSH_fLNS_15FloatRoundStyleE2EEESG_S1K_JEEENS4_5SM1004TMEM4LOAD26SM100_TMEM_LOAD_32dp32b16xESY_NSZ_INS10_ILi2ELi4ELi3EEES13_NSR_INS5_IJS14_S1I_EEENS5_IJS1I_SB_EEEEEEENS4_39AutoVectorizingCopyWithAssumedAlignmentILi128EEENS4_14SM90_TMA_STOREES1Z_S21_S21_EEEvvEEEEvNT_6ParamsE,(.L_x_170 - _ZN7cutlass13device_kernelINS_4gemm6kernel13GemmUniversalIN4cute5tupleIJiiiiEEENS1_10collective13CollectiveMmaINS1_35MainloopSm100TmaUmmaWarpSpecializedILi2ELi2ELi4ENS5_IJNS4_1CILi1EEESB_SB_EEEEENS5_IJNSA_ILi128EEENSA_ILi64EEESF_EEENS_10tfloat32_tENS5_IJlSB_lEEESH_SI_NS4_8TiledMMAINS4_8MMA_AtomIJNS4_17SM100_MMA_TF32_SSISH_SH_fLi128ELi64ELNS4_4UMMA5MajorE0ELSN_0ELNSM_7ScaleInE0ELSO_0EEEEEENS4_6LayoutISC_NS5_IJNSA_ILi0EEESS_SS_EEEEENS5_IJNS4_10UnderscoreESV_SV_EEEEENS4_13SM90_TMA_LOADENS4_14ComposedLayoutINS4_7SwizzleILi3ELi4ELi3EEENS4_18smem_ptr_flag_bitsILi32EEENSR_INS5_IJNSA_ILi8EEENSA_ILi32EEEEEENS5_IJS15_SB_EEEEEEEvNS4_8identityESY_S19_vS1A_EENS_8epilogue10collective18CollectiveEpilogueINS1C_23Sm100TmaWarpSpecializedILi4ELi2ELi16ELb1ELb0EEEJSG_NS5_IJNSR_ISE_SB_EENSR_INSA_ILi16EEESB_EEEEESH_SI_SH_SI_NS1C_6fusion15FusionCallbacksIS1G_NS1L_17LinearCombinationISH_fSH_fLNS_15FloatRoundStyleE2EEESG_S1K_JEEENS4_5SM1004TMEM4LOAD26SM100_TMEM_LOAD_32dp32b16xESY_NSZ_INS10_ILi2ELi4ELi3EEES13_NSR_INS5_IJS14_S1I_EEENS5_IJS1I_SB_EEEEEEENS4_39AutoVectorizingCopyWithAssumedAlignmentILi128EEENS4_14SM90_TMA_STOREES1Z_S21_S21_EEEvvEEEEvNT_6ParamsE)
        .other          _ZN7cutlass13device_kernelINS_4gemm6kernel13GemmUniversalIN4cute5tupleIJiiiiEEENS1_10collective13CollectiveMmaINS1_35MainloopSm100TmaUmmaWarpSpecializedILi2ELi2ELi4ENS5_IJNS4_1CILi1EEESB_SB_EEEEENS5_IJNSA_ILi128EEENSA_ILi64EEESF_EEENS_10tfloat32_tENS5_IJlSB_lEEESH_SI_NS4_8TiledMMAINS4_8MMA_AtomIJNS4_17SM100_MMA_TF32_SSISH_SH_fLi128ELi64ELNS4_4UMMA5MajorE0ELSN_0ELNSM_7ScaleInE0ELSO_0EEEEEENS4_6LayoutISC_NS5_IJNSA_ILi0EEESS_SS_EEEEENS5_IJNS4_10UnderscoreESV_SV_EEEEENS4_13SM90_TMA_LOADENS4_14ComposedLayoutINS4_7SwizzleILi3ELi4ELi3EEENS4_18smem_ptr_flag_bitsILi32EEENSR_INS5_IJNSA_ILi8EEENSA_ILi32EEEEEENS5_IJS15_SB_EEEEEEEvNS4_8identityESY_S19_vS1A_EENS_8epilogue10collective18CollectiveEpilogueINS1C_23Sm100TmaWarpSpecializedILi4ELi2ELi16ELb1ELb0EEEJSG_NS5_IJNSR_ISE_SB_EENSR_INSA_ILi16EEESB_EEEEESH_SI_SH_SI_NS1C_6fusion15FusionCallbacksIS1G_NS1L_17LinearCombinationISH_fSH_fLNS_15FloatRoundStyleE2EEESG_S1K_JEEENS4_5SM1004TMEM4LOAD26SM100_TMEM_LOAD_32dp32b16xESY_NSZ_INS10_ILi2ELi4ELi3EEES13_NSR_INS5_IJS14_S1I_EEENS5_IJS1I_SB_EEEEEEENS4_39AutoVectorizingCopyWithAssumedAlignmentILi128EEENS4_14SM90_TMA_STOREES1Z_S21_S21_EEEvvEEEEvNT_6ParamsE,@"STO_CUDA_ENTRY STV_DEFAULT"
_ZN7cutlass13device_kernelINS_4gemm6kernel13GemmUniversalIN4cute5tupleIJiiiiEEENS1_10collective13CollectiveMmaINS1_35MainloopSm100TmaUmmaWarpSpecializedILi2ELi2ELi4ENS5_IJNS4_1CILi1EEESB_SB_EEEEENS5_IJNSA_ILi128EEENSA_ILi64EEESF_EEENS_10tfloat32_tENS5_IJlSB_lEEESH_SI_NS4_8TiledMMAINS4_8MMA_AtomIJNS4_17SM100_MMA_TF32_SSISH_SH_fLi128ELi64ELNS4_4UMMA5MajorE0ELSN_0ELNSM_7ScaleInE0ELSO_0EEEEEENS4_6LayoutISC_NS5_IJNSA_ILi0EEESS_SS_EEEEENS5_IJNS4_10UnderscoreESV_SV_EEEEENS4_13SM90_TMA_LOADENS4_14ComposedLayoutINS4_7SwizzleILi3ELi4ELi3EEENS4_18smem_ptr_flag_bitsILi32EEENSR_INS5_IJNSA_ILi8EEENSA_ILi32EEEEEENS5_IJS15_SB_EEEEEEEvNS4_8identityESY_S19_vS1A_EENS_8epilogue10collective18CollectiveEpilogueINS1C_23Sm100TmaWarpSpecializedILi4ELi2ELi16ELb1ELb0EEEJSG_NS5_IJNSR_ISE_SB_EENSR_INSA_ILi16EEESB_EEEEESH_SI_SH_SI_NS1C_6fusion15FusionCallbacksIS1G_NS1L_17LinearCombinationISH_fSH_fLNS_15FloatRoundStyleE2EEESG_S1K_JEEENS4_5SM1004TMEM4LOAD26SM100_TMEM_LOAD_32dp32b16xESY_NSZ_INS10_ILi2ELi4ELi3EEES13_NSR_INS5_IJS14_S1I_EEENS5_IJS1I_SB_EEEEEEENS4_39AutoVectorizingCopyWithAssumedAlignmentILi128EEENS4_14SM90_TMA_STOREES1Z_S21_S21_EEEvvEEEEvNT_6ParamsE:
[----:B------:R-:W1:Y:S01]  /*0000*/  LDC R1, c[0x0][0x37c] ;  /* 0x0000df00ff017b82 */ /* 0x000e620000000800 */
[----:B------:R-:W2:Y:S01]  /*0010*/  S2R R81, SR_TID.X ;  /* 0x0000000000517919 */ /* 0x000ea20000002100 */
[----:B------:R-:W3:Y:S01]  /*0020*/  LDCU.64 UR4, c[0x0][0x890] ;  /* 0x00011200ff0477ac */ /* 0x000ee20008000a00 */
[----:B------:R-:W-:Y:S02]  /*0030*/  PRMT R67, RZ, 0x7610, R67 ;  /* 0x00007610ff437816 */ /* 0x000fe40000000043 */
[----:B------:R-:W-:Y:S01]  /*0040*/  ELECT P5, URZ, PT ;  /* 0x0000000000ff782f */ /* 0x000fe200038a0000 */
[----:B------:R-:W4:Y:S01]  /*0050*/  LDCU.64 UR46, c[0x0][0x358] ;  /* 0x00006b00ff2e77ac */ /* 0x000f220008000a00 */
[----:B---3--:R-:W-:-:S04]  /*0060*/  UISETP.NE.U32.AND UP0, UPT, UR4, URZ, UPT ;  /* 0x000000ff0400728c */ /* 0x008fc8000bf05070 */
[----:B------:R-:W-:Y:S01]  /*0070*/  UISETP.NE.AND.EX UP0, UPT, UR5, URZ, UPT, UP0 ;  /* 0x000000ff0500728c */ /* 0x000fe2000bf05300 */
[----:B--2---:R-:W-:-:S05]  /*0080*/  SHF.R.U32.HI R72, RZ, 0x5, R81 ;  /* 0x00000005ff487819 */ /* 0x004fca0000011651 */
[----:B------:R-:W2:Y:S02]  /*0090*/  SHFL.IDX PT, R0, R72, RZ, 0x1f ;  /* 0x00001fff48007589 */ /* 0x000ea400000e0000 */
[----:B--2---:R-:W-:Y:S01]  /*00a0*/  R2UR UR8, R0 ;  /* 0x00000000000872ca */ /* 0x004fe200000e0000 */
[----:B-1--4-:R-:W-:-:S14]  /*00b0*/  BRA.U UP0, `(.L_x_0) ;  /* 0x00000001002c7547 */ /* 0x012fdc000b800000 */
[----:B------:R-:W1:Y:S02]  /*00c0*/  LDCU.64 UR6, c[0x0][0x888] ;  /* 0x00011100ff0677ac */ /* 0x000e640008000a00 */
[----:B-1----:R-:W-:-:S04]  /*00d0*/  UISETP.NE.U32.AND UP0, UPT, UR6, URZ, UPT ;  /* 0x000000ff0600728c */ /* 0x002fc8000bf05070 */
[----:B------:R-:W-:-:S09]  /*00e0*/  UISETP.NE.AND.EX UP0, UPT, UR7, URZ, UPT, UP0 ;  /* 0x000000ff0700728c */ /* 0x000fd2000bf05300 */
[----:B------:R-:W-:Y:S05]  /*00f0*/  BRA.U !UP0, `(.L_x_1) ;  /* 0x0000000108107547 */ /* 0x000fea000b800000 */
[----:B------:R-:W1:Y:S02]  /*0100*/  LDC.64 R2, c[0x0][0x888] ;  /* 0x00022200ff027b82 */ /* 0x000e640000000a00 */
[----:B-1----:R1:W5:Y:S01]  /*0110*/  LDG.E R35, desc[UR46][R2.64] ;  /* 0x0000002e02237981 */ /* 0x002362000c1e1900 */
[----:B------:R-:W-:Y:S01]  /*0120*/  HFMA2 R67, -RZ, RZ, 0, 5.9604644775390625e-08 ;  /* 0x00000001ff437431 */ /* 0x000fe200000001ff */
[----:B------:R-:W-:Y:S05]  /*0130*/  BRA `(.L_x_0) ;  /* 0x00000000000c7947 */ /* 0x000fea0003800000 */
.L_x_1:
[----:B------:R-:W1:Y:S01]  /*0140*/  LDCU UR6, c[0x0][0x880] ;  /* 0x00011000ff0677ac */ /* 0x000e620008000800 */
[----:B------:R-:W-:Y:S01]  /*0150*/  HFMA2 R67, -RZ, RZ, 0, 5.9604644775390625e-08 ;  /* 0x00000001ff437431 */ /* 0x000fe200000001ff */
[----:B-1----:R-:W-:-:S07]  /*0160*/  MOV R35, UR6 ;  /* 0x0000000600237c02 */ /* 0x002fce0008000f00 */
.L_x_0:
[----:B------:R-:W2:Y:S02]  /*0170*/  LDCU.64 UR6, c[0x0][0x8b0] ;  /* 0x00011600ff0677ac */ /* 0x000ea40008000a00 */
[----:B--2---:R-:W-:-:S04]  /*0180*/  UISETP.NE.U32.AND UP0, UPT, UR6, URZ, UPT ;  /* 0x000000ff0600728c */ /* 0x004fc8000bf05070 */
[----:B------:R-:W-:-:S09]  /*0190*/  UISETP.NE.AND.EX UP0, UPT, UR7, URZ, UPT, UP0 ;  /* 0x000000ff0700728c */ /* 0x000fd2000bf05300 */
[----:B------:R-:W-:Y:S05]  /*01a0*/  BRA.U UP0, `(.L_x_2) ;  /* 0x0000000100247547 */ /* 0x000fea000b800000 */
[----:B------:R-:W2:Y:S02]  /*01b0*/  LDCU.64 UR6, c[0x0][0x8a8] ;  /* 0x00011500ff0677ac */ /* 0x000ea40008000a00 */
[----:B--2---:R-:W-:-:S04]  /*01c0*/  UISETP.NE.U32.AND UP0, UPT, UR6, URZ, UPT ;  /* 0x000000ff0600728c */ /* 0x004fc8000bf05070 */
[----:B------:R-:W-:-:S09]  /*01d0*/  UISETP.NE.AND.EX UP0, UPT, UR7, URZ, UPT, UP0 ;  /* 0x000000ff0700728c */ /* 0x000fd2000bf05300 */
[----:B------:R-:W-:Y:S05]  /*01e0*/  BRA.U !UP0, `(.L_x_3) ;  /* 0x00000001080c7547 */ /* 0x000fea000b800000 */
[----:B------:R-:W2:Y:S02]  /*01f0*/  LDC.64 R32, c[0x0][0x8a8] ;  /* 0x00022a00ff207b82 */ /* 0x000ea40000000a00 */
[----:B--2---:R2:W5:Y:S01]  /*0200*/  LDG.E R32, desc[UR46][R32.64] ;  /* 0x0000002e20207981 */ /* 0x004562000c1e1900 */
[----:B------:R-:W-:Y:S05]  /*0210*/  BRA `(.L_x_2) ;  /* 0x0000000000087947 */ /* 0x000fea0003800000 */
.L_x_3:
[----:B------:R-:W2:Y:S02]  /*0220*/  LDCU UR6, c[0x0][0x8a0] ;  /* 0x00011400ff0677ac */ /* 0x000ea40008000800 */
[----:B--2---:R-:W-:Y:S02]  /*0230*/  MOV R32, UR6 ;  /* 0x0000000600207c02 */ /* 0x004fe40008000f00 */
.L_x_2:
[----:B------:R-:W-:Y:S01]  /*0240*/  IMAD.U32 R0, RZ, RZ, UR8 ;  /* 0x00000008ff007e24 */ /* 0x000fe2000f8e00ff */
[----:B------:R-:W-:Y:S04]  /*0250*/  BSSY.RECONVERGENT B0, `(.L_x_4) ;  /* 0x000000c000007945 */ /* 0x000fe80003800200 */
[C---:B------:R-:W-:Y:S02]  /*0260*/  ISETP.NE.OR P1, PT, R0.reuse, 0x1, !P5 ;  /* 0x000000010000780c */ /* 0x040fe40006f25670 */
[----:B------:R-:W-:-:S11]  /*0270*/  ISETP.NE.OR P0, PT, R0, 0x3, !P5 ;  /* 0x000000030000780c */ /* 0x000fd60006f05670 */
[----:B------:R-:W-:Y:S05]  /*0280*/  @P1 BRA `(.L_x_5) ;  /* 0x0000000000201947 */ /* 0x000fea0003800000 */
[----:B------:R-:W3:Y:S02]  /*0290*/  LDCU.64 UR6, c[0x0][0x348] ;  /* 0x00006900ff0677ac */ /* 0x000ee40008000a00 */
[----:B---3--:R-:W-:Y:S02]  /*02a0*/  UIADD3 UR10, UP1, UPT, UR6, 0x80, URZ ;  /* 0x00000080060a7890 */ /* 0x008fe4000ff3e0ff */
[----:B------:R-:W-:Y:S02]  /*02b0*/  UIADD3 UR6, UP0, UPT, UR6, 0x180, URZ ;  /* 0x0000018006067890 */ /* 0x000fe4000ff1e0ff */
[----:B------:R-:W-:Y:S02]  /*02c0*/  UIADD3.X UR11, UPT, UPT, URZ, UR7, URZ, UP1, !UPT ;  /* 0x00000007ff0b7290 */ /* 0x000fe40008ffe4ff */
[----:B------:R-:W-:-:S07]  /*02d0*/  UIADD3.X UR7, UPT, UPT, URZ, UR7, URZ, UP0, !UPT ;  /* 0x00000007ff077290 */ /* 0x000fce00087fe4ff */
[----:B------:R3:W-:Y:S02]  /*02e0*/  UTMACCTL.PF [UR10] ;  /* 0x000000000a0079b9 */ /* 0x0007e40008040000 */
[----:B------:R3:W-:Y:S02]  /*02f0*/  UTMACCTL.PF [UR6] ;  /* 0x00000000060079b9 */ /* 0x0007e40008040000 */
[----:B---3--:R-:W-:Y:S01]  /*0300*/  NOP ;  /* 0x0000000000007918 */ /* 0x008fe20000000000 */
.L_x_5:
[----:B------:R-:W-:Y:S05]  /*0310*/  BSYNC.RECONVERGENT B0 ;  /* 0x0000000000007941 */ /* 0x000fea0003800200 */
.L_x_4:
[----:B------:R-:W-:Y:S04]  /*0320*/  BSSY.RECONVERGENT B0, `(.L_x_6) ;  /* 0x000000a000007945 */ /* 0x000fe80003800200 */
        /* <DEDUP_REMOVED lines=9> */
.L_x_7:
[----:B------:R-:W-:Y:S05]  /*03c0*/  BSYNC.RECONVERGENT B0 ;  /* 0x0000000000007941 */ /* 0x000fea0003800200 */
.L_x_6:
[----:B------:R-:W3:Y:S01]  /*03d0*/  LDCU.64 UR6, c[0x0][0x888] ;  /* 0x00011100ff0677ac */ /* 0x000ee20008000a00 */
[----:B------:R-:W-:Y:S02]  /*03e0*/  UISETP.EQ.U32.AND UP1, UPT, UR4, URZ, UPT ;  /* 0x000000ff0400728c */ /* 0x000fe4000bf22070 */
[----:B------:R-:W-:Y:S02]  /*03f0*/  UPLOP3.LUT UP2, UPT, UPT, UPT, UPT, 0x80, 0x8 ;  /* 0x000000000008789c */ /* 0x000fe40003f4f070 */
[----:B---3--:R-:W-:-:S04]  /*0400*/  UISETP.NE.U32.AND UP0, UPT, UR6, URZ, UPT ;  /* 0x000000ff0600728c */ /* 0x008fc8000bf05070 */
[----:B------:R-:W-:-:S04]  /*0410*/  UISETP.NE.AND.EX UP0, UPT, UR7, URZ, UPT, UP0 ;  /* 0x000000ff0700728c */ /* 0x000fc8000bf05300 */
[----:B------:R-:W-:-:S04]  /*0420*/  UISETP.EQ.OR.EX UP3, UPT, UR5, URZ, !UP0, UP1 ;  /* 0x000000ff0500728c */ /* 0x000fc8000c762710 */
[----:B------:R-:W-:-:S05]  /*0430*/  UP2UR UR50, UPR, URZ, 0x8 ;  /* 0x00000008ff327883 */ /* 0x000fca0008000000 */
[----:B------:R-:W-:Y:S07]  /*0440*/  BRA.U !UP3, `(.L_x_8) ;  /* 0x000000010b207547 */ /* 0x000fee000b800000 */
[----:B------:R-:W-:Y:S01]  /*0450*/  UISETP.NE.U32.AND UP2, UPT, UR4, URZ, UPT ;  /* 0x000000ff0400728c */ /* 0x000fe2000bf45070 */
[----:B-----5:R-:W-:Y:S01]  /*0460*/  FSETP.NEU.AND P0, PT, R35, RZ, PT ;  /* 0x000000ff2300720b */ /* 0x020fe20003f0d000 */
[----:B------:R-:W-:Y:S02]  /*0470*/  USEL UR4, URZ, 0xffffffff, UP0 ;  /* 0xffffffffff047887 */ /* 0x000fe40008000000 */
[----:B------:R-:W-:-:S10]  /*0480*/  UISETP.NE.AND.EX UP2, UPT, UR5, URZ, UPT, UP2 ;  /* 0x000000ff0500728c */ /* 0x000fd4000bf45320 */
[----:B------:R-:W-:Y:S01]  /*0490*/  VOTEU.ANY UP1, P0 ;  /* 0x0000000000ff7886 */ /* 0x000fe20000020100 */
[----:B------:R-:W-:-:S04]  /*04a0*/  @!UP2 USEL UR4, URZ, 0xffffffff, UP1 ;  /* 0xffffffffff04a887 */ /* 0x000fc80008800000 */
[----:B------:R-:W-:-:S04]  /*04b0*/  ULOP3.LUT UR4, UR4, 0x1, URZ, 0xc0, !UPT ;  /* 0x0000000104047892 */ /* 0x000fc8000f8ec0ff */
[----:B------:R-:W-:-:S11]  /*04c0*/  UISETP.NE.U32.AND UP2, UPT, UR4, 0x1, UPT ;  /* 0x000000010400788c */ /* 0x000fd6000bf45070 */
.L_x_8:
[----:B-1----:R-:W1:Y:S01]  /*04d0*/  SHFL.IDX PT, R2, R72, RZ, 0x1f ;  /* 0x00001fff48027589 */ /* 0x002e6200000e0000 */
[----:B------:R-:W-:-:S04]  /*04e0*/  UISETP.NE.AND UP1, UPT, UR8, 0x2, UPT ;  /* 0x000000020800788c */ /* 0x000fc8000bf25270 */
[----:B------:R-:W-:Y:S01]  /*04f0*/  USEL UR6, URZ, 0x1, UP1 ;  /* 0x00000001ff067887 */ /* 0x000fe20008800000 */
[----:B-1----:R-:W-:-:S13]  /*0500*/  ISETP.NE.AND P0, PT, R2, RZ, PT ;  /* 0x000000ff0200720c */ /* 0x002fda0003f05270 */
[----:B------:R-:W-:Y:S05]  /*0510*/  @P0 BRA `(.L_x_9) ;  /* 0x0000000000380947 */ /* 0x000fea0003800000 */
[----:B------:R-:W1:Y:S01]  /*0520*/  S2UR UR5, SR_CgaCtaId ;  /* 0x00000000000579c3 */ /* 0x000e620000008800 */
[----:B------:R-:W-:Y:S01]  /*0530*/  UMOV UR7, 0x400 ;  /* 0x0000040000077882 */ /* 0x000fe20000000000 */
[----:B------:R-:W-:Y:S01]  /*0540*/  UMOV UR4, 0x1 ;  /* 0x0000000100047882 */ /* 0x000fe20000000000 */
[----:B------:R-:W-:Y:S01]  /*0550*/  ELECT P0, URZ, PT ;  /* 0x0000000000ff782f */ /* 0x000fe20003800000 */
[----:B------:R-:W-:-:S04]  /*0560*/  UIADD3 UR10, UPT, UPT, -UR4, 0x100000, URZ ;  /* 0x00100000040a7890 */ /* 0x000fc8000fffe1ff */
[----:B------:R-:W-:Y:S02]  /*0570*/  USHF.L.U32 UR11, UR10, 0xb, URZ ;  /* 0x0000000b0a0b7899 */ /* 0x000fe400080006ff */
[----:B------:R-:W-:Y:S02]  /*0580*/  USHF.L.U32 UR10, UR10, 0x1, URZ ;  /* 0x000000010a0a7899 */ /* 0x000fe400080006ff */
[----:B-1----:R-:W-:Y:S01]  /*0590*/  ULEA UR5, UR5, UR7, 0x18 ;  /* 0x0000000705057291 */ /* 0x002fe2000f8ec0ff */
[----:B------:R-:W1:Y:S11]  /*05a0*/  FENCE.VIEW.ASYNC.S ;  /* 0x00000000000073c6 */ /* 0x000e760000000000 */
[----:B-1----:R1:W3:Y:S01]  /*05b0*/  SYNCS.EXCH.64 URZ, [UR5], UR10 ;  /* 0x0000000a05ff75b2 */ /* 0x0022e20008000100 */
[----:B------:R1:W4:Y:S01]  /*05c0*/  SYNCS.EXCH.64 URZ, [UR5+0x10], UR10 ;  /* 0x0000100a05ff75b2 */ /* 0x0003220008000100 */
[----:B------:R1:W1:Y:S01]  /*05d0*/  SYNCS.EXCH.64 URZ, [UR5+0x8], UR10 ;  /* 0x0000080a05ff75b2 */ /* 0x0002620008000100 */
[----:B------:R1:W1:Y:S01]  /*05e0*/  SYNCS.EXCH.64 URZ, [UR5+0x18], UR10 ;  /* 0x0000180a05ff75b2 */ /* 0x0002620008000100 */
[----:B------:R-:W-:Y:S01]  /*05f0*/  NOP ;  /* 0x0000000000007918 */ /* 0x000fe20000000000 */
.L_x_9:
[----:B------:R-:W2:Y:S01]  /*0600*/  SHFL.IDX PT, R2, R72, RZ, 0x1f ;  /* 0x00001fff48027589 */ /* 0x000ea200000e0000 */
[----:B------:R-:W-:Y:S01]  /*0610*/  NOP ;  /* 0x0000000000007918 */ /* 0x000fe20000000000 */
[----:B--2---:R-:W-:-:S13]  /*0620*/  ISETP.NE.AND P0, PT, R2, 0x1, PT ;  /* 0x000000010200780c */ /* 0x004fda0003f05270 */
[----:B------:R-:W-:Y:S05]  /*0630*/  @P0 BRA `(.L_x_10) ;  /* 0x0000000000580947 */ /* 0x000fea0003800000 */
[----:B------:R-:W2:Y:S01]  /*0640*/  S2UR UR7, SR_CgaCtaId ;  /* 0x00000000000779c3 */ /* 0x000ea20000008800 */
[----:B------:R-:W-:Y:S01]  /*0650*/  UMOV UR9, 0x400 ;  /* 0x0000040000097882 */ /* 0x000fe20000000000 */
[----:B-1----:R-:W-:Y:S01]  /*0660*/  UMOV UR5, 0x20 ;  /* 0x0000002000057882 */ /* 0x002fe20000000000 */
[----:B------:R-:W-:Y:S01]  /*0670*/  UMOV UR4, 0x80 ;  /* 0x0000008000047882 */ /* 0x000fe20000000000 */
[----:B------:R-:W-:-:S04]  /*0680*/  UIADD3 UR10, UPT, UPT, -UR5, 0x100000, URZ ;  /* 0x00100000050a7890 */ /* 0x000fc8000fffe1ff */
[----:B------:R-:W-:Y:S02]  /*0690*/  USHF.L.U32 UR11, UR10, 0xb, URZ ;  /* 0x0000000b0a0b7899 */ /* 0x000fe400080006ff */
[----:B------:R-:W-:Y:S02]  /*06a0*/  USHF.L.U32 UR10, UR10, 0x1, URZ ;  /* 0x000000010a0a7899 */ /* 0x000fe400080006ff */
[----:B------:R-:W-:-:S04]  /*06b0*/  UIADD3 UR4, UPT, UPT, -UR4, 0x100000, URZ ;  /* 0x0010000004047890 */ /* 0x000fc8000fffe1ff */
[----:B------:R-:W-:Y:S02]  /*06c0*/  USHF.L.U32 UR5, UR4, 0xb, URZ ;  /* 0x0000000b04057899 */ /* 0x000fe400080006ff */
[----:B------:R-:W-:Y:S01]  /*06d0*/  USHF.L.U32 UR4, UR4, 0x1, URZ ;  /* 0x0000000104047899 */ /* 0x000fe200080006ff */
[----:B------:R-:W-:Y:S01]  /*06e0*/  ELECT P0, URZ, PT ;  /* 0x0000000000ff782f */ /* 0x000fe20003800000 */
[----:B--2---:R-:W-:Y:S01]  /*06f0*/  ULEA UR7, UR7, UR9, 0x18 ;  /* 0x0000000907077291 */ /* 0x004fe2000f8ec0ff */
[----:B------:R-:W1:Y:S11]  /*0700*/  FENCE.VIEW.ASYNC.S ;  /* 0x00000000000073c6 */ /* 0x000e760000000000 */
[----:B-1----:R2:W1:Y:S01]  /*0710*/  SYNCS.EXCH.64 URZ, [UR7+0x20], UR10 ;  /* 0x0000200a07ff75b2 */ /* 0x0024620008000100 */
[----:B------:R2:W1:Y:S01]  /*0720*/  SYNCS.EXCH.64 URZ, [UR7+0x40], UR4 ;  /* 0x0000400407ff75b2 */ /* 0x0004620008000100 */
[----:B------:R2:W1:Y:S01]  /*0730*/  SYNCS.EXCH.64 URZ, [UR7+0x28], UR10 ;  /* 0x0000280a07ff75b2 */ /* 0x0004620008000100 */
[----:B------:R2:W1:Y:S01]  /*0740*/  SYNCS.EXCH.64 URZ, [UR7+0x48], UR4 ;  /* 0x0000480407ff75b2 */ /* 0x0004620008000100 */
[----:B------:R2:W1:Y:S01]  /*0750*/  SYNCS.EXCH.64 URZ, [UR7+0x30], UR10 ;  /* 0x0000300a07ff75b2 */ /* 0x0004620008000100 */
[----:B------:R2:W1:Y:S01]  /*0760*/  SYNCS.EXCH.64 URZ, [UR7+0x50], UR4 ;  /* 0x0000500407ff75b2 */ /* 0x0004620008000100 */
[----:B------:R2:W1:Y:S01]  /*0770*/  SYNCS.EXCH.64 URZ, [UR7+0x38], UR10 ;  /* 0x0000380a07ff75b2 */ /* 0x0004620008000100 */
[----:B------:R2:W1:Y:S02]  /*0780*/  SYNCS.EXCH.64 URZ, [UR7+0x58], UR4 ;  /* 0x0000580407ff75b2 */ /* 0x0004640008000100 */
[----:B--2---:R-:W-:Y:S01]  /*0790*/  NOP ;  /* 0x0000000000007918 */ /* 0x004fe20000000000 */
.L_x_10:
[----:B------:R-:W2:Y:S01]  /*07a0*/  SHFL.IDX PT, R2, R72, RZ, 0x1f ;  /* 0x00001fff48027589 */ /* 0x000ea200000e0000 */
[----:B------:R-:W-:Y:S01]  /*07b0*/  NOP ;  /* 0x0000000000007918 */ /* 0x000fe20000000000 */
[----:B--2---:R-:W-:-:S13]  /*07c0*/  ISETP.NE.AND P0, PT, R2, 0x3, PT ;  /* 0x000000030200780c */ /* 0x004fda0003f05270 */
[----:B------:R-:W-:Y:S05]  /*07d0*/  @P0 BRA `(.L_x_11) ;  /* 0x0000000000300947 */ /* 0x000fea0003800000 */
[----:B-1----:R-:W1:Y:S01]  /*07e0*/  S2UR UR5, SR_CgaCtaId ;  /* 0x00000000000579c3 */ /* 0x002e620000008800 */
        /* <DEDUP_REMOVED lines=8> */
[----:B-1----:R2:W1:Y:S01]  /*0870*/  SYNCS.EXCH.64 URZ, [UR5+0x60], UR10 ;  /* 0x0000600a05ff75b2 */ /* 0x0024620008000100 */
[----:B------:R2:W1:Y:S02]  /*0880*/  SYNCS.EXCH.64 URZ, [UR5+0x68], UR10 ;  /* 0x0000680a05ff75b2 */ /* 0x0004640008000100 */
[----:B--2---:R-:W-:Y:S01]  /*0890*/  NOP ;  /* 0x0000000000007918 */ /* 0x004fe20000000000 */
.L_x_11:
[----:B------:R-:W2:Y:S01]  /*08a0*/  SHFL.IDX PT, R2, R72, RZ, 0x1f ;  /* 0x00001fff48027589 */ /* 0x000ea200000e0000 */
[----:B------:R-:W-:Y:S01]  /*08b0*/  NOP ;  /* 0x0000000000007918 */ /* 0x000fe20000000000 */
[----:B--2---:R-:W-:-:S13]  /*08c0*/  ISETP.NE.AND P0, PT, R2, 0x4, PT ;  /* 0x000000040200780c */ /* 0x004fda0003f05270 */
[----:B------:R-:W-:Y:S05]  /*08d0*/  @P0 BRA `(.L_x_12) ;  /* 0x00000000004c0947 */ /* 0x000fea0003800000 */
[----:B-1----:R-:W1:Y:S01]  /*08e0*/  S2UR UR5, SR_CgaCtaId ;  /* 0x00000000000579c3 */ /* 0x002e620000008800 */
[----:B------:R-:W-:Y:S01]  /*08f0*/  UMOV UR9, 0x100 ;  /* 0x0000010000097882 */ /* 0x000fe20000000000 */
[----:B------:R-:W-:Y:S01]  /*0900*/  UMOV UR7, 0x400 ;  /* 0x0000040000077882 */ /* 0x000fe20000000000 */
[----:B------:R-:W-:Y:S01]  /*0910*/  USEL UR9, UR9, 0xe0, UP2 ;  /* 0x000000e009097887 */ /* 0x000fe20009000000 */
[----:B------:R-:W-:Y:S01]  /*0920*/  UMOV UR4, 0x1 ;  /* 0x0000000100047882 */ /* 0x000fe20000000000 */
[----:B------:R-:W-:Y:S01]  /*0930*/  ELECT P0, URZ, PT ;  /* 0x0000000000ff782f */ /* 0x000fe20003800000 */
[----:B------:R-:W-:-:S04]  /*0940*/  UIADD3 UR10, UPT, UPT, -UR4, 0x100000, URZ ;  /* 0x00100000040a7890 */ /* 0x000fc8000fffe1ff */
[----:B------:R-:W-:Y:S02]  /*0950*/  USHF.L.U32 UR11, UR10, 0xb, URZ ;  /* 0x0000000b0a0b7899 */ /* 0x000fe400080006ff */
[----:B------:R-:W-:Y:S02]  /*0960*/  USHF.L.U32 UR10, UR10, 0x1, URZ ;  /* 0x000000010a0a7899 */ /* 0x000fe400080006ff */
[----:B------:R-:W-:-:S04]  /*0970*/  UIADD3 UR12, UPT, UPT, -UR9, 0x100000, URZ ;  /* 0x00100000090c7890 */ /* 0x000fc8000fffe1ff */
[----:B------:R-:W-:Y:S02]  /*0980*/  USHF.L.U32 UR13, UR12, 0xb, URZ ;  /* 0x0000000b0c0d7899 */ /* 0x000fe400080006ff */
[----:B------:R-:W-:Y:S02]  /*0990*/  USHF.L.U32 UR12, UR12, 0x1, URZ ;  /* 0x000000010c0c7899 */ /* 0x000fe400080006ff */
[----:B-1----:R-:W-:Y:S01]  /*09a0*/  ULEA UR5, UR5, UR7, 0x18 ;  /* 0x0000000705057291 */ /* 0x002fe2000f8ec0ff */
[----:B------:R-:W1:Y:S11]  /*09b0*/  FENCE.VIEW.ASYNC.S ;  /* 0x00000000000073c6 */ /* 0x000e760000000000 */
[----:B-1----:R2:W1:Y:S01]  /*09c0*/  SYNCS.EXCH.64 URZ, [UR5+0x70], UR10 ;  /* 0x0000700a05ff75b2 */ /* 0x0024620008000100 */
[----:B------:R2:W1:Y:S01]  /*09d0*/  SYNCS.EXCH.64 URZ, [UR5+0x80], UR12 ;  /* 0x0000800c05ff75b2 */ /* 0x0004620008000100 */
[----:B------:R2:W1:Y:S01]  /*09e0*/  SYNCS.EXCH.64 URZ, [UR5+0x78], UR10 ;  /* 0x0000780a05ff75b2 */ /* 0x0004620008000100 */
[----:B------:R2:W1:Y:S02]  /*09f0*/  SYNCS.EXCH.64 URZ, [UR5+0x88], UR12 ;  /* 0x0000880c05ff75b2 */ /* 0x0004640008000100 */
[----:B--2---:R-:W-:Y:S01]  /*0a00*/  NOP ;  /* 0x0000000000007918 */ /* 0x004fe20000000000 */
.L_x_12:
        /* <DEDUP_REMOVED lines=26> */
.L_x_13:
        /* <DEDUP_REMOVED lines=18> */
.L_x_14:
[----:B-1----:R-:W1:Y:S01]  /*0cd0*/  S2UR UR5, SR_CTAID.X ;  /* 0x00000000000579c3 */ /* 0x002e620000002500 */
[----:B------:R-:W-:-:S05]  /*0ce0*/  CS2R.32 R68, SR_CgaSize ;  /* 0x0000000000447805 */ /* 0x000fca0000008a00 */
[----:B------:R-:W-:-:S05]  /*0cf0*/  IMAD R68, R68, -0xa0, RZ ;  /* 0xffffff6044447824 */ /* 0x000fca00078e02ff */
[----:B------:R-:W-:-:S14]  /*0d00*/  R2UR UR9, R68 ;  /* 0x00000000440972ca */ /* 0x000fdc00000e0000 */
[----:B------:R-:W2:Y:S01]  /*0d10*/  LDCU UR9, c[0x0][UR9+0x2b0] ;  /* 0x00005600090977ac */ /* 0x000ea20008000800 */
[----:B------:R-:W-:Y:S01]  /*0d20*/  NOP ;  /* 0x0000000000007918 */ /* 0x000fe20000000000 */
[----:B------:R-:W-:-:S05]  /*0d30*/  CS2R.32 R68, SR_CgaSize ;  /* 0x0000000000447805 */ /* 0x000fca0000008a00 */
[----:B------:R-:W-:-:S05]  /*0d40*/  IMAD R68, R68, -0xa0, RZ ;  /* 0xffffff6044447824 */ /* 0x000fca00078e02ff */
[----:B------:R-:W-:-:S14]  /*0d50*/  R2UR UR7, R68 ;  /* 0x00000000440772ca */ /* 0x000fdc00000e0000 */
[----:B------:R-:W3:Y:S01]  /*0d60*/  LDCU UR7, c[0x0][UR7+0x2b4] ;  /* 0x00005680070777ac */ /* 0x000ee20008000800 */
[----:B------:R-:W4:Y:S08]  /*0d70*/  S2UR UR4, SR_CTAID.Y ;  /* 0x00000000000479c3 */ /* 0x000f300000002600 */
[----:B------:R-:W3:Y:S01]  /*0d80*/  LDC R9, c[0x0][0xb24] ;  /* 0x0002c900ff097b82 */ /* 0x000ee20000000800 */
[----:B-1----:R-:W-:-:S02]  /*0d90*/  I2FP.F32.U32 R4, UR5 ;  /* 0x0000000500047c45 */ /* 0x002fc40008201000 */
[----:B------:R-:W-:-:S05]  /*0da0*/  CS2R.32 R5, SR_CgaSize ;  /* 0x0000000000057805 */ /* 0x000fca0000008a00 */
[----:B------:R-:W-:-:S06]  /*0db0*/  IMAD R5, R5, -0xa0, RZ ;  /* 0xffffff6005057824 */ /* 0x000fcc00078e02ff */
[----:B------:R-:W1:Y:S01]  /*0dc0*/  LDC R5, c[0x0][R5+0x2a0] ;  /* 0x0000a80005057b82 */ /* 0x000e620000000800 */
[----:B------:R-:W-:Y:S01]  /*0dd0*/  MOV R21, UR5 ;  /* 0x0000000500157c02 */ /* 0x000fe20008000f00 */
[----:B--2---:R-:W-:Y:S01]  /*0de0*/  FMUL R4, R4, UR9 ;  /* 0x0000000904047c20 */ /* 0x004fe20008400000 */
[----:B----4-:R-:W-:Y:S02]  /*0df0*/  I2FP.F32.U32 R2, UR4 ;  /* 0x0000000400027c45 */ /* 0x010fe40008201000 */
[----:B------:R-:W-:-:S05]  /*0e00*/  CS2R.32 R3, SR_CgaSize ;  /* 0x0000000000037805 */ /* 0x000fca0000008a00 */
[----:B------:R-:W-:-:S06]  /*0e10*/  IMAD R3, R3, -0xa0, RZ ;  /* 0xffffff6003037824 */ /* 0x000fcc00078e02ff */
[----:B------:R-:W2:Y:S01]  /*0e20*/  LDC R3, c[0x0][R3+0x2a4] ;  /* 0x0000a90003037b82 */ /* 0x000ea20000000800 */
[----:B------:R-:W4:Y:S01]  /*0e30*/  F2I.U32.TRUNC.NTZ R68, R4 ;  /* 0x0000000400447305 */ /* 0x000f22000020f000 */
[----:B------:R-:W-:Y:S01]  /*0e40*/  MOV R20, UR4 ;  /* 0x0000000400147c02 */ /* 0x000fe20008000f00 */
[----:B---3--:R-:W-:-:S05]  /*0e50*/  FMUL R2, R2, UR7 ;  /* 0x0000000702027c20 */ /* 0x008fca0008400000 */
[----:B------:R-:W-:Y:S01]  /*0e60*/  BAR.SYNC.DEFER_BLOCKING 0x0 ;  /* 0x0000000000007b1d */ /* 0x000fe20000010000 */
[----:B------:R-:W-:-:S05]  /*0e70*/  ISETP.GE.AND P0, PT, R9, 0x1, PT ;  /* 0x000000010900780c */ /* 0x000fca0003f06270 */
[----:B------:R-:W3:Y:S02]  /*0e80*/  F2I.U32.TRUNC.NTZ R66, R2 ;  /* 0x0000000200427305 */ /* 0x000ee4000020f000 */
[----:B------:R-:W2:Y:S01]  /*0e90*/  S2UR UR36, SR_CTAID.Z ;  /* 0x00000000002479c3 */ /* 0x000ea20000002700 */
[----:B----4-:R-:W-:-:S05]  /*0ea0*/  IADD3 R68, PT, PT, -R68, RZ, RZ ;  /* 0x000000ff44447210 */ /* 0x010fca0007ffe1ff */
[----:B-1----:R-:W-:Y:S01]  /*0eb0*/  IMAD R68, R5, R68, UR5 ;  /* 0x0000000505447e24 */ /* 0x002fe2000f8e0244 */
[----:B---3--:R-:W-:-:S05]  /*0ec0*/  IADD3 R66, PT, PT, -R66, RZ, RZ ;  /* 0x000000ff42427210 */ /* 0x008fca0007ffe1ff */
[----:B--2---:R-:W-:Y:S01]  /*0ed0*/  IMAD R66, R3, R66, UR4 ;  /* 0x0000000403427e24 */ /* 0x004fe2000f8e0242 */
[----:B------:R-:W-:Y:S06]  /*0ee0*/  @!P0 BRA `(.L_x_15) ;  /* 0x0000000000b88947 */ /* 0x000fec0003800000 */
[----:B------:R-:W1:Y:S01]  /*0ef0*/  LDC.64 R4, c[0x0][0xb18] ;  /* 0x0002c600ff047b82 */ /* 0x000e620000000a00 */
[----:B------:R-:W-:-:S07]  /*0f00*/  ISETP.NE.AND P0, PT, R9, 0x1, PT ;  /* 0x000000010900780c */ /* 0x000fce0003f05270 */
[----:B------:R-:W2:Y:S08]  /*0f10*/  LDC R10, c[0x0][0xb0c] ;  /* 0x0002c300ff0a7b82 */ /* 0x000eb00000000800 */
[----:B------:R-:W3:Y:S08]  /*0f20*/  LDC R11, c[0x0][0x370] ;  /* 0x0000dc00ff0b7b82 */ /* 0x000ef00000000800 */
[----:B------:R-:W4:Y:S01]  /*0f30*/  LDC R12, c[0x0][0x374] ;  /* 0x0000dd00ff0c7b82 */ /* 0x000f220000000800 */
[----:B-1----:R-:W-:-:S07]  /*0f40*/  ISETP.NE.AND P1, PT, R4, 0x1, PT ;  /* 0x000000010400780c */ /* 0x002fce0003f25270 */
[----:B------:R-:W3:Y:S01]  /*0f50*/  LDC.64 R6, c[0x0][0xb10] ;  /* 0x0002c400ff067b82 */ /* 0x000ee20000000a00 */
[----:B--2---:R-:W-:-:S07]  /*0f60*/  ISETP.NE.AND P2, PT, R10, 0x1, PT ;  /* 0x000000010a00780c */ /* 0x004fce0003f45270 */
[----:B------:R-:W1:Y:S08]  /*0f70*/  LDC R8, c[0x0][0xb20] ;  /* 0x0002c800ff087b82 */ /* 0x000e700000000800 */
[----:B------:R-:W2:Y:S01]  /*0f80*/  LDC.64 R2, c[0x0][0xb28] ;  /* 0x0002ca00ff027b82 */ /* 0x000ea20000000a00 */
[----:B----4-:R-:W-:-:S04]  /*0f90*/  IMAD.HI.U32 R13, R12, R5, RZ ;  /* 0x000000050c0d7227 */ /* 0x010fc800078e00ff */
[----:B------:R-:W-:-:S04]  /*0fa0*/  IMAD.HI.U32 R5, R20, R5, RZ ;  /* 0x0000000514057227 */ /* 0x000fc800078e00ff */
[----:B---3--:R-:W-:-:S04]  /*0fb0*/  IMAD.HI.U32 R14, R11, R6, RZ ;  /* 0x000000060b0e7227 */ /* 0x008fc800078e00ff */
[C---:B------:R-:W-:Y:S01]  /*0fc0*/  IMAD.HI.U32 R16, R21.reuse, R6, RZ ;  /* 0x0000000615107227 */ /* 0x040fe200078e00ff */
[-C--:B------:R-:W-:Y:S02]  /*0fd0*/  @P2 SHF.R.U32.HI R11, RZ, R7.reuse, R14 ;  /* 0x00000007ff0b2219 */ /* 0x080fe4000001160e */
[-C--:B-1----:R-:W-:Y:S02]  /*0fe0*/  @P1 SHF.R.U32.HI R12, RZ, R8.reuse, R13 ;  /* 0x00000008ff0c1219 */ /* 0x082fe4000001160d */
[----:B------:R-:W-:Y:S02]  /*0ff0*/  SHF.R.U32.HI R5, RZ, R8, R5 ;  /* 0x00000008ff057219 */ /* 0x000fe40000011605 */
[----:B------:R-:W-:Y:S02]  /*1000*/  SHF.R.U32.HI R16, RZ, R7, R16 ;  /* 0x00000007ff107219 */ /* 0x000fe40000011610 */
[----:B------:R-:W-:Y:S01]  /*1010*/  SEL R5, R20, R5, !P1 ;  /* 0x0000000514057207 */ /* 0x000fe20004800000 */
[----:B--2---:R-:W-:Y:S01]  /*1020*/  IMAD.HI.U32 R14, R12, R2, RZ ;  /* 0x000000020c0e7227 */ /* 0x004fe200078e00ff */
[----:B------:R-:W-:-:S02]  /*1030*/  SEL R7, R21, R16, !P2 ;  /* 0x0000001015077207 */ /* 0x000fc40005000000 */
[----:B------:R-:W-:Y:S01]  /*1040*/  IADD3 R13, PT, PT, -R5, RZ, RZ ;  /* 0x000000ff050d7210 */ /* 0x000fe20007ffe1ff */
[----:B------:R-:W-:Y:S01]  /*1050*/  IMAD.HI.U32 R6, R11, R2, RZ ;  /* 0x000000020b067227 */ /* 0x000fe200078e00ff */
[----:B------:R-:W-:-:S03]  /*1060*/  @P0 SHF.R.U32.HI R12, RZ, R3, R14 ;  /* 0x00000003ff0c0219 */ /* 0x000fc6000001160e */
[----:B------:R-:W-:Y:S01]  /*1070*/  IMAD R13, R4, R13, R20 ;  /* 0x0000000d040d7224 */ /* 0x000fe200078e0214 */
[----:B------:R-:W-:Y:S01]  /*1080*/  @P0 SHF.R.U32.HI R11, RZ, R3, R6 ;  /* 0x00000003ff0b0219 */ /* 0x000fe20000011606 */
[----:B------:R-:W-:-:S04]  /*1090*/  IMAD R12, R12, R9, RZ ;  /* 0x000000090c0c7224 */ /* 0x000fc800078e02ff */
[----:B------:R-:W-:Y:S01]  /*10a0*/  IMAD R6, R11, R9, RZ ;  /* 0x000000090b067224 */ /* 0x000fe200078e02ff */
[----:B------:R-:W-:-:S04]  /*10b0*/  ISETP.GE.AND P1, PT, R5, R12, PT ;  /* 0x0000000c0500720c */ /* 0x000fc80003f26270 */
[----:B------:R-:W-:Y:S01]  /*10c0*/  ISETP.GE.OR P1, PT, R7, R6, P1 ;  /* 0x000000060700720c */ /* 0x000fe20000f26670 */
[----:B------:R-:W-:-:S05]  /*10d0*/  IMAD.HI.U32 R6, R5, R2, RZ ;  /* 0x0000000205067227 */ /* 0x000fca00078e00ff */
[----:B------:R-:W-:-:S04]  /*10e0*/  SHF.R.U32.HI R6, RZ, R3, R6 ;  /* 0x00000003ff067219 */ /* 0x000fc80000011606 */
[----:B------:R-:W-:-:S03]  /*10f0*/  SEL R6, R5, R6, !P0 ;  /* 0x0000000605067207 */ /* 0x000fc60004000000 */
[----:B------:R-:W-:Y:S01]  /*1100*/  @!P1 IMAD.HI.U32 R8, R7, R2, RZ ;  /* 0x0000000207089227 */ /* 0x000fe200078e00ff */
[----:B------:R-:W-:-:S04]  /*1110*/  IADD3 R2, PT, PT, -R6, RZ, RZ ;  /* 0x000000ff06027210 */ /* 0x000fc80007ffe1ff */
[----:B------:R-:W-:Y:S01]  /*1120*/  @!P1 SHF.R.U32.HI R8, RZ, R3, R8 ;  /* 0x00000003ff089219 */ /* 0x000fe20000011608 */
[----:B------:R-:W-:-:S03]  /*1130*/  IMAD R2, R9, R2, R5 ;  /* 0x0000000209027224 */ /* 0x000fc600078e0205 */
[----:B------:R-:W-:-:S05]  /*1140*/  @!P1 SEL R3, R7, R8, !P0 ;  /* 0x0000000807039207 */ /* 0x000fca0004000000 */
[--C-:B------:R-:W-:Y:S02]  /*1150*/  @!P1 IMAD.IADD R6, R6, 0x1, -R3.reuse ;  /* 0x0000000106069824 */ /* 0x100fe400078e0a03 */
[----:B------:R-:W-:Y:S01]  /*1160*/  @!P1 IMAD R3, R2, R11, R3 ;  /* 0x0000000b02039224 */ /* 0x000fe200078e0203 */
[----:B------:R-:W-:Y:S01]  /*1170*/  IADD3 R2, PT, PT, -R7, RZ, RZ ;  /* 0x000000ff07027210 */ /* 0x000fe20007ffe1ff */
[----:B------:R-:W-:Y:S02]  /*1180*/  @!P1 IMAD R5, R6, R9, R7 ;  /* 0x0000000906059224 */ /* 0x000fe400078e0207 */
[----:B------:R-:W-:Y:S02]  /*1190*/  @!P1 IMAD.MOV.U32 R7, RZ, RZ, R3 ;  /* 0x000000ffff079224 */ /* 0x000fe400078e0003 */
[----:B------:R-:W-:Y:S02]  /*11a0*/  IMAD R2, R10, R2, R21 ;  /* 0x000000020a027224 */ /* 0x000fe400078e0215 */
[----:B------:R-:W-:-:S02]  /*11b0*/  IMAD R20, R5, R4, R13 ;  /* 0x0000000405147224 */ /* 0x000fc400078e020d */
[----:B------:R-:W-:Y:S02]  /*11c0*/  IMAD R21, R7, R10, R2 ;  /* 0x0000000a07157224 */ /* 0x000fe400078e0202 */
.L_x_15:
[----:B------:R-:W1:Y:S01]  /*11d0*/  LDCU UR4, c[0x0][0xb30] ;  /* 0x00016600ff0477ac */ /* 0x000e620008000800 */
[----:B------:R-:W2:Y:S08]  /*11e0*/  S2UR UR37, SR_CgaCtaId ;  /* 0x00000000002579c3 */ /* 0x000eb00000008800 */
[----:B------:R-:W3:Y:S01]  /*11f0*/  LDC R26, c[0x0][0xb24] ;  /* 0x0002c900ff1a7b82 */ /* 0x000ee20000000800 */
[----:B-1----:R-:W-:-:S09]  /*1200*/  UISETP.NE.AND UP1, UPT, UR4, 0x1, UPT ;  /* 0x000000010400788c */ /* 0x002fd2000bf25270 */
[----:B--2---:R-:W-:Y:S05]  /*1210*/  BRA.U UP1, `(.L_x_16) ;  /* 0x0000000101407547 */ /* 0x004fea000b800000 */
[----:B------:R-:W1:Y:S08]  /*1220*/  LDC.64 R4, c[0x0][0xb10] ;  /* 0x0002c400ff047b82 */ /* 0x000e700000000a00 */
[----:B------:R-:W2:Y:S08]  /*1230*/  LDC.64 R2, c[0x0][0xb18] ;  /* 0x0002c600ff027b82 */ /* 0x000eb00000000a00 */
[----:B------:R-:W4:Y:S08]  /*1240*/  LDC R6, c[0x0][0xb20] ;  /* 0x0002c800ff067b82 */ /* 0x000f300000000800 */
[----:B------:R-:W3:Y:S01]  /*1250*/  LDC R8, c[0x0][0xb0c] ;  /* 0x0002c300ff087b82 */ /* 0x000ee20000000800 */
[----:B-1----:R-:W-:-:S05]  /*1260*/  IMAD.HI.U32 R4, R21, R4, RZ ;  /* 0x0000000415047227 */ /* 0x002fca00078e00ff */
[----:B------:R-:W-:Y:S01]  /*1270*/  SHF.R.U32.HI R4, RZ, R5, R4 ;  /* 0x00000005ff047219 */ /* 0x000fe20000011604 */
[----:B--2---:R-:W-:Y:S01]  /*1280*/  IMAD.HI.U32 R3, R20, R3, RZ ;  /* 0x0000000314037227 */ /* 0x004fe200078e00ff */
[----:B------:R-:W-:-:S04]  /*1290*/  ISETP.NE.AND P0, PT, R2, 0x1, PT ;  /* 0x000000010200780c */ /* 0x000fc80003f05270 */
[----:B----4-:R-:W-:-:S04]  /*12a0*/  SHF.R.U32.HI R3, RZ, R6, R3 ;  /* 0x00000006ff037219 */ /* 0x010fc80000011603 */
[----:B------:R-:W-:Y:S02]  /*12b0*/  SEL R3, R20, R3, !P0 ;  /* 0x0000000314037207 */ /* 0x000fe40004000000 */
[----:B---3--:R-:W-:-:S04]  /*12c0*/  ISETP.NE.AND P1, PT, R8, 0x1, PT ;  /* 0x000000010800780c */ /* 0x008fc80003f25270 */
[----:B------:R-:W-:-:S05]  /*12d0*/  SEL R4, R21, R4, !P1 ;  /* 0x0000000415047207 */ /* 0x000fca0004800000 */
[----:B------:R-:W-:Y:S02]  /*12e0*/  IMAD.IADD R5, R3, 0x1, -R4 ;  /* 0x0000000103057824 */ /* 0x000fe400078e0a04 */
[----:B------:R-:W-:Y:S02]  /*12f0*/  IMAD.IADD R3, R4, 0x1, -R3 ;  /* 0x0000000104037824 */ /* 0x000fe400078e0a03 */
[----:B------:R-:W-:Y:S02]  /*1300*/  IMAD R21, R5, R8, R21 ;  /* 0x0000000805157224 */ /* 0x000fe400078e0215 */
[----:B------:R-:W-:-:S07]  /*1310*/  IMAD R20, R3, R2, R20 ;  /* 0x0000000203147224 */ /* 0x000fce00078e0214 */
.L_x_16:
[----:B------:R-:W-:Y:S01]  /*1320*/  BAR.SYNC.DEFER_BLOCKING 0x0 ;  /* 0x0000000000007b1d */ /* 0x000fe20000010000 */
[----:B------:R-:W-:Y:S01]  /*1330*/  UISETP.NE.AND UP1, UPT, UR8, 0x2, UPT ;  /* 0x000000020800788c */ /* 0x000fe2000bf25270 */
[----:B------:R-:W-:Y:S02]  /*1340*/  ISETP.NE.OR P5, PT, R0, 0x2, !P5 ;  /* 0x000000020000780c */ /* 0x000fe40006fa5670 */
[----:B------:R-:W-:-:S06]  /*1350*/  LOP3.LUT R2, R81, 0x1f, RZ, 0xc0, !PT ;  /* 0x0000001f51027812 */ /* 0x000fcc00078ec0ff */
[----:B------:R-:W-:Y:S05]  /*1360*/  BRA.U UP1, `(.L_x_17) ;  /* 0x0000001101707547 */ /* 0x000fea000b800000 */
[----:B------:R-:W1:Y:S01]  /*1370*/  LDCU UR13, c[0x0][0x38c] ;  /* 0x00007180ff0d77ac */ /* 0x000e620008000800 */
[----:B------:R-:W2:Y:S01]  /*1380*/  LDC R9, c[0x0][0x370] ;  /* 0x0000dc00ff097b82 */ /* 0x000ea20000000800 */
[----:B------:R-:W-:Y:S01]  /*1390*/  PLOP3.LUT P1, PT, PT, PT, UP2, 0x80, 0x8 ;  /* 0x000000000008781c */ /* 0x000fe20003f2f028 */
[----:B------:R-:W-:Y:S01]  /*13a0*/  HFMA2 R12, -RZ, RZ, 0, 0 ;  /* 0x00000000ff0c7431 */ /* 0x000fe200000001ff */
[----:B------:R-:W-:Y:S01]  /*13b0*/  ISETP.EQ.OR P4, PT, R2, RZ, P5 ;  /* 0x000000ff0200720c */ /* 0x000fe20002f82670 */
[----:B------:R-:W-:Y:S01]  /*13c0*/  IMAD.MOV.U32 R15, RZ, RZ, 0x1 ;  /* 0x00000001ff0f7424 */ /* 0x000fe200078e00ff */
[----:B------:R-:W-:Y:S01]  /*13d0*/  PLOP3.LUT P1, PT, P1, PT, PT, 0x8, 0x80 ;  /* 0x000000000080781c */ /* 0x000fe20000f2e170 */
[----:B------:R-:W-:Y:S01]  /*13e0*/  IMAD.MOV.U32 R14, RZ, RZ, RZ ;  /* 0x000000ffff0e7224 */ /* 0x000fe200078e00ff */
[----:B------:R-:W-:Y:S01]  /*13f0*/  MOV R8, 0x1 ;  /* 0x0000000100087802 */ /* 0x000fe20000000f00 */
[----:B------:R-:W4:Y:S01]  /*1400*/  LDC R0, c[0x0][0x374] ;  /* 0x0000dd00ff007b82 */ /* 0x000f220000000800 */
[----:B------:R-:W-:Y:S01]  /*1410*/  IMAD.MOV.U32 R10, RZ, RZ, RZ ;  /* 0x000000ffff0a7224 */ /* 0x000fe200078e00ff */
[----:B------:R-:W2:Y:S01]  /*1420*/  LDCU.64 UR22, c[0x0][0x348] ;  /* 0x00006900ff1677ac */ /* 0x000ea20008000a00 */
[----:B------:R-:W-:Y:S01]  /*1430*/  UMOV UR6, URZ ;  /* 0x000000ff00067c82 */ /* 0x000fe20008000000 */
[----:B-1----:R-:W-:-:S04]  /*1440*/  UIADD3 UR5, UPT, UPT, UR13, 0x3f, URZ ;  /* 0x0000003f0d057890 */ /* 0x002fc8000fffe0ff */
[----:B------:R-:W-:-:S04]  /*1450*/  USHF.R.S32.HI UR4, URZ, 0x1f, UR5 ;  /* 0x0000001fff047899 */ /* 0x000fc80008011405 */
[----:B------:R-:W-:-:S04]  /*1460*/  ULEA.HI UR4, UR4, UR5, URZ, 0x6 ;  /* 0x0000000504047291 */ /* 0x000fc8000f8f30ff */
[----:B------:R-:W-:Y:S02]  /*1470*/  USHF.R.S32.HI UR15, URZ, 0x6, UR4 ;  /* 0x00000006ff0f7899 */ /* 0x000fe40008011404 */
[----:B------:R-:W-:Y:S02]  /*1480*/  UIADD3 UR4, UPT, UPT, UR13, -0x1, URZ ;  /* 0xffffffff0d047890 */ /* 0x000fe4000fffe0ff */
[----:B------:R-:W-:Y:S02]  /*1490*/  UISETP.LT.U32.AND UP0, UPT, UR15, 0x2, UPT ;  /* 0x000000020f00788c */ /* 0x000fe4000bf01070 */
[----:B------:R-:W-:Y:S02]  /*14a0*/  UISETP.GE.U32.AND UP1, UPT, UR4, -0x7f, UPT ;  /* 0xffffff810400788c */ /* 0x000fe4000bf26070 */
[----:B------:R-:W-:Y:S02]  /*14b0*/  USEL UR14, UR15, 0x2, UP0 ;  /* 0x000000020f0e7887 */ /* 0x000fe40008000000 */
[----:B------:R-:W-:-:S02]  /*14c0*/  UIADD3 UR13, UPT, UPT, UR13, 0x7e, URZ ;  /* 0x0000007e0d0d7890 */ /* 0x000fc4000fffe0ff */
[----:B------:R-:W-:Y:S02]  /*14d0*/  UIADD3 UR5, UPT, UPT, UR14, -0x1, URZ ;  /* 0xffffffff0e057890 */ /* 0x000fe4000fffe0ff */
[----:B------:R-:W-:-:S03]  /*14e0*/  UIADD3 UR7, UPT, UPT, UR15, -UR14, URZ ;  /* 0x8000000e0f077290 */ /* 0x000fc6000fffe0ff */
[----:B------:R-:W-:-:S04]  /*14f0*/  @UP1 UIADD3 UR5, UPT, UPT, UR14, URZ, URZ ;  /* 0x000000ff0e051290 */ /* 0x000fc8000fffe0ff */
[----:B--2---:R-:W-:-:S12]  /*1500*/  UIADD3 UR5, UPT, UPT, UR5, 0x1, URZ ;  /* 0x0000000105057890 */ /* 0x004fd8000fffe0ff */
.L_x_35:
[----:B------:R-:W-:Y:S01]  /*1510*/  UISETP.NE.AND UP0, UPT, UR37, URZ, UPT ;  /* 0x000000ff2500728c */ /* 0x000fe2000bf05270 */
[----:B------:R-:W1:Y:S08]  /*1520*/  S2UR UR37, SR_CgaCtaId ;  /* 0x00000000002579c3 */ /* 0x000e700000008800 */
[----:B------:R-:W-:Y:S05]  /*1530*/  BRA.U UP0, `(.L_x_18) ;  /* 0x0000000100347547 */ /* 0x000fea000b800000 */
[----:B------:R-:W2:Y:S01]  /*1540*/  S2R R2, SR_CgaCtaId ;  /* 0x0000000000027919 */ /* 0x000ea20000008800 */
[----:B------:R-:W-:-:S04]  /*1550*/  MOV R3, 0x400 ;  /* 0x0000040000037802 */ /* 0x000fc80000000f00 */
[----:B--2---:R-:W-:Y:S02]  /*1560*/  LEA R3, R2, R3, 0x18 ;  /* 0x0000000302037211 */ /* 0x004fe400078ec0ff */
[----:B------:R-:W-:-:S03]  /*1570*/  SHF.L.U32 R2, R8, 0x1f, RZ ;  /* 0x0000001f08027819 */ /* 0x000fc600000006ff */
[----:B------:R-:W-:-:S04]  /*1580*/  IMAD R3, R10, 0x8, R3 ;  /* 0x000000080a037824 */ /* 0x000fc800078e0203 */
[----:B------:R-:W2:Y:S02]  /*1590*/  SYNCS.PHASECHK.TRANS64.TRYWAIT P0, [R3+URZ+0xe0], R2 ;  /* 0x0000e002030075a7 */ /* 0x000ea400080011ff */
[----:B--2---:R-:W-:Y:S05]  /*15a0*/  @!P0 BRA `(.L_x_19) ;  /* 0x0000006c00408947 */ /* 0x004fea0003800000 */
.L_x_129:
[----:B------:R-:W-:Y:S01]  /*15b0*/  VIADD R10, R10, 0x1 ;  /* 0x000000010a0a7836 */ /* 0x000fe20000000000 */
[----:B------:R2:W-:Y:S04]  /*15c0*/  SYNCS.ARRIVE.TRANS64.A1T0 RZ, [R3+URZ+0xd0], RZ ;  /* 0x0000d0ff03ff79a7 */ /* 0x0005e800081000ff */
[----:B------:R-:W-:-:S04]  /*15d0*/  ISETP.NE.AND P0, PT, R10, 0x2, PT ;  /* 0x000000020a00780c */ /* 0x000fc80003f05270 */
[----:B------:R-:W-:Y:S02]  /*15e0*/  SEL R10, R10, RZ, P0 ;  /* 0x000000ff0a0a7207 */ /* 0x000fe40000000000 */
[----:B--2---:R-:W-:-:S04]  /*15f0*/  SEL R3, RZ, 0x1, P0 ;  /* 0x00000001ff037807 */ /* 0x004fc80000000000 */
[----:B------:R-:W-:-:S07]  /*1600*/  LOP3.LUT R8, R8, R3, RZ, 0x3c, !PT ;  /* 0x0000000308087212 */ /* 0x000fce00078e3cff */
.L_x_18:
[----:B------:R-:W-:Y:S01]  /*1610*/  UMOV UR4, 0x400 ;  /* 0x0000040000047882 */ /* 0x000fe20000000000 */
[----:B------:R-:W-:Y:S01]  /*1620*/  SHF.L.U32 R2, R15, 0x1f, RZ ;  /* 0x0000001f0f027819 */ /* 0x000fe200000006ff */
[----:B-1----:R-:W-:Y:S01]  /*1630*/  ULEA UR4, UR37, UR4, 0x18 ;  /* 0x0000000425047291 */ /* 0x002fe2000f8ec0ff */
[----:B------:R-:W-:Y:S01]  /*1640*/  R2UR UR35, R21 ;  /* 0x00000000152372ca */ /* 0x000fe200000e0000 */
[----:B------:R-:W-:Y:S01]  /*1650*/  UISETP.GE.U32.AND UP0, UPT, UR13, 0x7f, UPT ;  /* 0x0000007f0d00788c */ /* 0x000fe2000bf06070 */
[----:B------:R-:W-:Y:S01]  /*1660*/  R2UR UR19, R20 ;  /* 0x00000000141372ca */ /* 0x000fe200000e0000 */
[----:B------:R-:W-:Y:S01]  /*1670*/  ULEA UR8, UR6, UR4, 0x3 ;  /* 0x0000000406087291 */ /* 0x000fe2000f8e18ff */
[----:B------:R-:W-:-:S08]  /*1680*/  UMOV UR29, URZ ;  /* 0x000000ff001d7c82 */ /* 0x000fd00008000000 */
[----:B------:R1:W2:Y:S01]  /*1690*/  SYNCS.PHASECHK.TRANS64.TRYWAIT P0, [UR8+0x10], R2 ;  /* 0x00001002ff0075a7 */ /* 0x0002a20008001108 */
[----:B------:R-:W-:Y:S02]  /*16a0*/  USHF.L.U32 UR35, UR35, 0x7, URZ ;  /* 0x0000000723237899 */ /* 0x000fe400080006ff */
[----:B------:R-:W-:Y:S01]  /*16b0*/  USHF.L.U32 UR19, UR19, 0x6, URZ ;  /* 0x0000000613137899 */ /* 0x000fe200080006ff */
[----:B------:R-:W-:Y:S11]  /*16c0*/  BRA.U !UP0, `(.L_x_20) ;  /* 0x0000000108d87547 */ /* 0x000ff6000b800000 */
[----:B------:R-:W-:Y:S01]  /*16d0*/  UMOV UR21, URZ ;  /* 0x000000ff00157c82 */ /* 0x000fe20008000000 */
[----:B------:R-:W-:-:S05]  /*16e0*/  UMOV UR42, UR6 ;  /* 0x00000006002a7c82 */ /* 0x000fca0008000000 */
.L_x_25:
[----:B-1----:R-:W-:Y:S01]  /*16f0*/  ULEA UR33, UR42, UR4, 0x3 ;  /* 0x000000042a217291 */ /* 0x002fe2000f8e18ff */
[----:B--2---:R-:W-:Y:S01]  /*1700*/  @!P5 MOV R3, 0xc000 ;  /* 0x0000c0000003d802 */ /* 0x004fe20000000f00 */
[----:B--2---:R-:W-:Y:S10]  /*1710*/  @P0 BRA `(.L_x_21) ;  /* 0x00000000000c0947 */ /* 0x004ff40003800000 */
[----:B------:R-:W-:-:S04]  /*1720*/  SHF.L.U32 R5, R15, 0x1f, RZ ;  /* 0x0000001f0f057819 */ /* 0x000fc800000006ff */
[----:B------:R-:W2:Y:S02]  /*1730*/  SYNCS.PHASECHK.TRANS64.TRYWAIT P0, [UR33+0x10], R5 ;  /* 0x00001005ff0075a7 */ /* 0x000ea40008001121 */
[----:B--2---:R-:W-:Y:S05]  /*1740*/  @!P0 BRA `(.L_x_22) ;  /* 0x0000006800ec8947 */ /* 0x004fea0003800000 */
.L_x_21:
[----:B------:R2:W-:Y:S01]  /*1750*/  @!P5 SYNCS.ARRIVE.TRANS64 RZ, [UR33], R3 ;  /* 0x00000003ffffd9a7 */ /* 0x0005e20008000021 */
[----:B------:R-:W-:Y:S04]  /*1760*/  BSSY.RECONVERGENT B0, `(.L_x_23) ;  /* 0x0000003000007945 */ /* 0x000fe80003800200 */
[----:B------:R-:W-:Y:S05]  /*1770*/  @P4 BRA `(.L_x_24) ;  /* 0x0000000000044947 */ /* 0x000fea0003800000 */
[----:B------:R-:W-:Y:S05]  /*1780*/  BPT.TRAP 0x1 ;  /* 0x000000040000795c */ /* 0x000fea0000300000 */
.L_x_24:
[----:B------:R-:W-:Y:S05]  /*1790*/  BSYNC.RECONVERGENT B0 ;  /* 0x0000000000007941 */ /* 0x000fea0003800200 */
.L_x_23:
[----:B------:R-:W-:Y:S02]  /*17a0*/  UIADD3 UR6, UPT, UPT, UR42, 0x1, URZ ;  /* 0x000000012a067890 */ /* 0x000fe4000fffe0ff */
[----:B------:R-:W-:Y:S02]  /*17b0*/  ULEA UR24, UR42, UR4, 0xf ;  /* 0x000000042a187291 */ /* 0x000fe4000f8e78ff */
[----:B------:R-:W-:Y:S02]  /*17c0*/  UISETP.NE.AND UP0, UPT, UR6, 0x2, UPT ;  /* 0x000000020600788c */ /* 0x000fe4000bf05270 */
[----:B------:R-:W-:Y:S02]  /*17d0*/  UIADD3 UR40, UP1, UPT, UR22, 0x80, URZ ;  /* 0x0000008016287890 */ /* 0x000fe4000ff3e0ff */
[----:B------:R-:W-:Y:S02]  /*17e0*/  USEL UR9, URZ, 0x1, UP0 ;  /* 0x00000001ff097887 */ /* 0x000fe40008000000 */
[----:B------:R-:W-:-:S02]  /*17f0*/  USEL UR6, UR6, URZ, UP0 ;  /* 0x000000ff06067287 */ /* 0x000fc40008000000 */
[----:B------:R-:W-:Y:S02]  /*1800*/  USHF.L.U32 UR34, UR21, 0x6, URZ ;  /* 0x0000000615227899 */ /* 0x000fe400080006ff */
[----:B------:R-:W-:Y:S01]  /*1810*/  ULEA UR8, UR6, UR4, 0x3 ;  /* 0x0000000406087291 */ /* 0x000fe2000f8e18ff */
[----:B------:R-:W-:Y:S01]  /*1820*/  LOP3.LUT R15, R15, UR9, RZ, 0x3c, !PT ;  /* 0x000000090f0f7c12 */ /* 0x000fe2000f8e3cff */
[----:B------:R-:W-:Y:S02]  /*1830*/  UIADD3 UR38, UP0, UPT, UR22, 0x180, URZ ;  /* 0x0000018016267890 */ /* 0x000fe4000ff1e0ff */
[----:B------:R-:W-:Y:S01]  /*1840*/  UIADD3.X UR41, UPT, UPT, URZ, UR23, URZ, UP1, !UPT ;  /* 0x00000017ff297290 */ /* 0x000fe20008ffe4ff */
[----:B-1----:R-:W-:Y:S01]  /*1850*/  SHF.L.U32 R2, R15, 0x1f, RZ ;  /* 0x0000001f0f027819 */ /* 0x002fe200000006ff */
[----:B------:R-:W-:Y:S02]  /*1860*/  UIADD3 UR32, UPT, UPT, UR24, 0x8400, URZ ;  /* 0x0000840018207890 */ /* 0x000fe4000fffe0ff */
[----:B------:R-:W-:Y:S01]  /*1870*/  UIADD3 UR26, UPT, UPT, UR34, 0x20, URZ ;  /* 0x00000020221a7890 */ /* 0x000fe2000fffe0ff */
[----:B------:R1:W1:Y:S01]  /*1880*/  SYNCS.PHASECHK.TRANS64.TRYWAIT P0, [UR8+0x10], R2 ;  /* 0x00001002ff0075a7 */ /* 0x0002620008001108 */
[----:B------:R-:W-:-:S02]  /*1890*/  ULEA UR8, UR42, UR4, 0xe ;  /* 0x000000042a087291 */ /* 0x000fc4000f8e70ff */
[----:B------:R-:W-:Y:S02]  /*18a0*/  UIADD3 UR24, UPT, UPT, UR24, 0xc400, URZ ;  /* 0x0000c40018187890 */ /* 0x000fe4000fffe0ff */
[----:B------:R-:W-:Y:S02]  /*18b0*/  UIADD3.X UR39, UPT, UPT, URZ, UR23, URZ, UP0, !UPT ;  /* 0x00000017ff277290 */ /* 0x000fe400087fe4ff */
[----:B------:R-:W-:Y:S02]  /*18c0*/  UIADD3 UR16, UPT, UPT, UR8, 0x18400, URZ ;  /* 0x0001840008107890 */ /* 0x000fe4000fffe0ff */
[----:B------:R-:W-:Y:S01]  /*18d0*/  UIADD3 UR8, UPT, UPT, UR8, 0x1a400, URZ ;  /* 0x0001a40008087890 */ /* 0x000fe2000fffe0ff */
[----:B------:R-:W-:Y:S01]  /*18e0*/  UMOV UR30, 0x0 ;  /* 0x00000000001e7882 */ /* 0x000fe20000000000 */
[----:B------:R-:W-:Y:S01]  /*18f0*/  UMOV UR31, 0x10000000 ;  /* 0x10000000001f7882 */ /* 0x000fe20000000000 */
[----:B------:R-:W-:Y:S01]  /*1900*/  UMOV UR25, UR33 ;  /* 0x0000002100197c82 */ /* 0x000fe20008000000 */
[----:B------:R-:W-:Y:S01]  /*1910*/  UMOV UR27, UR35 ;  /* 0x00000023001b7c82 */ /* 0x000fe20008000000 */
[----:B------:R-:W-:Y:S01]  /*1920*/  UMOV UR28, UR36 ;  /* 0x00000024001c7c82 */ /* 0x000fe20008000000 */
[----:B------:R-:W-:Y:S01]  /*1930*/  UMOV UR17, UR33 ;  /* 0x0000002100117c82 */ /* 0x000fe20008000000 */
[----:B------:R-:W-:Y:S01]  /*1940*/  UMOV UR20, UR36 ;  /* 0x0000002400147c82 */ /* 0x000fe20008000000 */
[----:B------:R-:W-:Y:S01]  /*1950*/  UMOV UR18, UR34 ;  /* 0x0000002200127c82 */ /* 0x000fe20008000000 */
[----:B------:R1:W-:Y:S01]  /*1960*/  UTMALDG.3D [UR32], [UR40], desc[UR30] ;  /* 0x00001e20280075b4 */ /* 0x0003e20008011000 */
[----:B------:R-:W-:Y:S01]  /*1970*/  UMOV UR11, UR19 ;  /* 0x00000013000b7c82 */ /* 0x000fe20008000000 */
[----:B------:R-:W-:Y:S01]  /*1980*/  UMOV UR12, UR36 ;  /* 0x00000024000c7c82 */ /* 0x000fe20008000000 */
[----:B------:R-:W-:Y:S01]  /*1990*/  UMOV UR9, UR33 ;  /* 0x0000002100097c82 */ /* 0x000fe20008000000 */
[----:B------:R-:W-:Y:S01]  /*19a0*/  UMOV UR10, UR26 ;  /* 0x0000001a000a7c82 */ /* 0x000fe20008000000 */
[----:B------:R-:W-:Y:S01]  /*19b0*/  UIADD3 UR21, UPT, UPT, UR21, 0x1, URZ ;  /* 0x0000000115157890 */ /* 0x000fe2000fffe0ff */
[----:B------:R-:W-:Y:S01]  /*19c0*/  UMOV UR29, UR5 ;  /* 0x00000005001d7c82 */ /* 0x000fe20008000000 */
[----:B------:R1:W-:Y:S02]  /*19d0*/  UTMALDG.3D [UR24], [UR40], desc[UR30] ;  /* 0x00001e18280075b4 */ /* 0x0003e40008011000 */
[----:B------:R-:W-:Y:S01]  /*19e0*/  UISETP.NE.AND UP0, UPT, UR21, UR5, UPT ;  /* 0x000000051500728c */ /* 0x000fe2000bf05270 */
[----:B------:R-:W-:Y:S01]  /*19f0*/  UMOV UR42, UR6 ;  /* 0x00000006002a7c82 */ /* 0x000fe20008000000 */
[----:B------:R1:W-:Y:S01]  /*1a00*/  UTMALDG.3D [UR16], [UR38], desc[UR30] ;  /* 0x00001e10260075b4 */ /* 0x0003e20008011000 */
[----:B------:R1:W-:Y:S06]  /*1a10*/  UTMALDG.3D [UR8], [UR38], desc[UR30] ;  /* 0x00001e08260075b4 */ /* 0x0003ec0008011000 */
[----:B------:R-:W-:Y:S05]  /*1a20*/  BRA.U UP0, `(.L_x_25) ;  /* 0xfffffffd00307547 */ /* 0x000fea000b83ffff */
.L_x_20:
[----:B-1----:R-:W-:Y:S01]  /*1a30*/  ULEA UR8, UR6, UR4, 0x3 ;  /* 0x0000000406087291 */ /* 0x002fe2000f8e18ff */
[----:B------:R-:W-:Y:S01]  /*1a40*/  SHF.L.U32 R2, R15, 0x1f, RZ ;  /* 0x0000001f0f027819 */ /* 0x000fe200000006ff */
[----:B------:R-:W-:Y:S01]  /*1a50*/  @!P1 SYNCS.ARRIVE.TRANS64.A1T0 RZ, [UR4+0x68], RZ ;  /* 0x000068ffffff99a7 */ /* 0x000fe20008100004 */
[----:B------:R-:W-:-:S06]  /*1a60*/  UISETP.GT.AND UP0, UPT, UR15, UR14, UPT ;  /* 0x0000000e0f00728c */ /* 0x000fcc000bf04270 */
[----:B--2---:R1:W2:Y:S03]  /*1a70*/  SYNCS.PHASECHK.TRANS64.TRYWAIT P0, [UR8+0x10], R2 ;  /* 0x00001002ff0075a7 */ /* 0x0042a60008001108 */
[----:B------:R-:W-:Y:S05]  /*1a80*/  BRA.U !UP0, `(.L_x_26) ;  /* 0x0000000108d47547 */ /* 0x000fea000b800000 */
[----:B------:R-:W-:Y:S01]  /*1a90*/  UIADD3 UR21, UPT, UPT, UR7, UR29, URZ ;  /* 0x0000001d07157290 */ /* 0x000fe2000fffe0ff */
[----:B------:R-:W-:-:S11]  /*1aa0*/  UMOV UR42, UR6 ;  /* 0x00000006002a7c82 */ /* 0x000fd60008000000 */
.L_x_31:
[----:B-1----:R-:W-:Y:S01]  /*1ab0*/  ULEA UR33, UR42, UR4, 0x3 ;  /* 0x000000042a217291 */ /* 0x002fe2000f8e18ff */
[----:B--2---:R-:W-:Y:S01]  /*1ac0*/  @!P5 MOV R3, 0xc000 ;  /* 0x0000c0000003d802 */ /* 0x004fe20000000f00 */
[----:B--2---:R-:W-:Y:S10]  /*1ad0*/  @P0 BRA `(.L_x_27) ;  /* 0x00000000000c0947 */ /* 0x004ff40003800000 */
[----:B------:R-:W-:-:S04]  /*1ae0*/  SHF.L.U32 R5, R15, 0x1f, RZ ;  /* 0x0000001f0f057819 */ /* 0x000fc800000006ff */
[----:B------:R-:W2:Y:S02]  /*1af0*/  SYNCS.PHASECHK.TRANS64.TRYWAIT P0, [UR33+0x10], R5 ;  /* 0x00001005ff0075a7 */ /* 0x000ea40008001121 */
[----:B--2---:R-:W-:Y:S05]  /*1b00*/  @!P0 BRA `(.L_x_28) ;  /* 0x0000006800148947 */ /* 0x004fea0003800000 */
.L_x_27:
[----:B------:R2:W-:Y:S01]  /*1b10*/  @!P5 SYNCS.ARRIVE.TRANS64 RZ, [UR33], R3 ;  /* 0x00000003ffffd9a7 */ /* 0x0005e20008000021 */
[----:B------:R-:W-:Y:S04]  /*1b20*/  BSSY.RECONVERGENT B0, `(.L_x_29) ;  /* 0x0000003000007945 */ /* 0x000fe80003800200 */
[----:B------:R-:W-:Y:S05]  /*1b30*/  @P4 BRA `(.L_x_30) ;  /* 0x0000000000044947 */ /* 0x000fea0003800000 */
[----:B------:R-:W-:Y:S05]  /*1b40*/  BPT.TRAP 0x1 ;  /* 0x000000040000795c */ /* 0x000fea0000300000 */
.L_x_30:
[----:B------:R-:W-:Y:S05]  /*1b50*/  BSYNC.RECONVERGENT B0 ;  /* 0x0000000000007941 */ /* 0x000fea0003800200 */
.L_x_29:
        /* <DEDUP_REMOVED lines=32> */
[----:B------:R-:W-:Y:S01]  /*1d60*/  UMOV UR10, UR26 ;  /* 0x0000001a000a7c82 */ /* 0x000fe20008000000 */
[----:B------:R-:W-:Y:S01]  /*1d70*/  UIADD3 UR29, UPT, UPT, UR29, 0x1, URZ ;  /* 0x000000011d1d7890 */ /* 0x000fe2000fffe0ff */
[----:B------:R1:W-:Y:S01]  /*1d80*/  UTMALDG.3D [UR24], [UR40], desc[UR30] ;  /* 0x00001e18280075b4 */ /* 0x0003e20008011000 */
[----:B------:R-:W-:-:S02]  /*1d90*/  UMOV UR42, UR6 ;  /* 0x00000006002a7c82 */ /* 0x000fc40008000000 */
[----:B------:R-:W-:Y:S01]  /*1da0*/  UISETP.NE.AND UP0, UPT, UR29, UR21, UPT ;  /* 0x000000151d00728c */ /* 0x000fe2000bf05270 */
[----:B------:R1:W-:Y:S01]  /*1db0*/  UTMALDG.3D [UR16], [UR38], desc[UR30] ;  /* 0x00001e10260075b4 */ /* 0x0003e20008011000 */
[----:B------:R1:W-:Y:S07]  /*1dc0*/  UTMALDG.3D [UR8], [UR38], desc[UR30] ;  /* 0x00001e08260075b4 */ /* 0x0003ee0008011000 */
[----:B------:R-:W-:Y:S05]  /*1dd0*/  BRA.U UP0, `(.L_x_31) ;  /* 0xfffffffd00347547 */ /* 0x000fea000b83ffff */
.L_x_26:
[----:B-1----:R-:W-:Y:S01]  /*1de0*/  LEA R2, R14, UR4, 0x3 ;  /* 0x000000040e027c11 */ /* 0x002fe2000f8e18ff */
[----:B------:R-:W-:Y:S01]  /*1df0*/  NOP ;  /* 0x0000000000007918 */ /* 0x000fe20000000000 */
[----:B--2---:R-:W-:Y:S02]  /*1e00*/  SHF.L.U32 R3, R12, 0x1f, RZ ;  /* 0x0000001f0c037819 */ /* 0x004fe400000006ff */
[----:B------:R-:W-:Y:S02]  /*1e10*/  LEA R4, R14, UR4, 0x4 ;  /* 0x000000040e047c11 */ /* 0x000fe4000f8e20ff */
[----:B------:R-:W1:Y:S02]  /*1e20*/  SYNCS.PHASECHK.TRANS64.TRYWAIT P0, [R2+URZ+0x70], R3 ;  /* 0x00007003020075a7 */ /* 0x000e6400080011ff */
[----:B-1----:R-:W-:Y:S05]  /*1e30*/  @!P0 BRA `(.L_x_32) ;  /* 0x0000006400608947 */ /* 0x002fea0003800000 */
.L_x_132:
[----:B------:R-:W2:Y:S01]  /*1e40*/  LDS.128 R4, [R4+0x100] ;  /* 0x0001000004047984 */ /* 0x000ea20000000c00 */
[----:B---3--:R-:W-:Y:S01]  /*1e50*/  ISETP.GE.AND P0, PT, R26, 0x1, PT ;  /* 0x000000011a00780c */ /* 0x008fe20003f06270 */
[----:B-1----:R-:W-:Y:S01]  /*1e60*/  VIADD R2, R2, 0x80 ;  /* 0x0000008002027836 */ /* 0x002fe20000000000 */
[----:B------:R-:W-:Y:S01]  /*1e70*/  @!PT LDS RZ, [RZ] ;  /* 0x00000000fffff984 */ /* 0x000fe20000000800 */
[----:B------:R-:W-:Y:S01]  /*1e80*/  @!PT LDS RZ, [RZ] ;  /* 0x00000000fffff984 */ /* 0x000fe20000000800 */
[----:B------:R-:W-:Y:S01]  /*1e90*/  @!PT LDS RZ, [RZ] ;  /* 0x00000000fffff984 */ /* 0x000fe20000000800 */
[----:B------:R-:W-:Y:S01]  /*1ea0*/  @!PT LDS RZ, [RZ] ;  /* 0x00000000fffff984 */ /* 0x000fe20000000800 */
[----:B------:R1:W-:Y:S06]  /*1eb0*/  MEMBAR.ALL.CTA ;  /* 0x0000000000007992 */ /* 0x0003ec0000008000 */
[----:B-1----:R-:W1:Y:S01]  /*1ec0*/  FENCE.VIEW.ASYNC.S ;  /* 0x00000000000073c6 */ /* 0x002e620000000000 */
[----:B------:R-:W-:-:S04]  /*1ed0*/  PRMT R2, RZ, 0x654, R2 ;  /* 0x00000654ff027816 */ /* 0x000fc80000000002 */
[----:B-1----:R1:W-:Y:S01]  /*1ee0*/  SYNCS.ARRIVE.TRANS64.RED.A1T0 RZ, [R2+URZ], RZ ;  /* 0x000000ff02ff79a7 */ /* 0x0023e200081004ff */
[----:B--2---:R-:W-:-:S13]  /*1ef0*/  LOP3.LUT P2, RZ, R6, 0x1, RZ, 0xc0, !PT ;  /* 0x0000000106ff7812 */ /* 0x004fda000784c0ff */
[----:B------:R-:W-:Y:S01]  /*1f00*/  @P2 SHF.R.U32.HI R3, RZ, 0x10, R5 ;  /* 0x00000010ff032819 */ /* 0x000fe20000011605 */
[----:B------:R-:W-:Y:S01]  /*1f10*/  VOTEU.ANY UP0, P2 ;  /* 0x0000000000ff7886 */ /* 0x000fe20001000100 */
[----:B------:R-:W-:Y:S02]  /*1f20*/  @P2 MOV R13, R4 ;  /* 0x00000004000d2202 */ /* 0x000fe40000000f00 */
[----:B------:R-:W-:Y:S02]  /*1f30*/  @P2 R2UR.BROADCAST UR8, R3 ;  /* 0x00000000030822ca */ /* 0x000fe400008e0000 */
[----:B------:R-:W-:-:S11]  /*1f40*/  @P2 LOP3.LUT R11, R5, 0xffff, RZ, 0xc0, !PT ;  /* 0x0000ffff050b2812 */ /* 0x000fd600078ec0ff */
[----:B------:R-:W-:Y:S01]  /*1f50*/  @UP0 UMOV UR36, UR8 ;  /* 0x0000000800240c82 */ /* 0x000fe20008000000 */
[----:B-1----:R-:W-:Y:S05]  /*1f60*/  @!P0 BRA `(.L_x_33) ;  /* 0x0000000000b88947 */ /* 0x002fea0003800000 */
[----:B------:R-:W4:Y:S01]  /*1f70*/  LDC.64 R4, c[0x0][0xb18] ;  /* 0x0002c600ff047b82 */ /* 0x000f220000000a00 */
[----:B------:R-:W-:-:S07]  /*1f80*/  ISETP.NE.AND P3, PT, R26, 0x1, PT ;  /* 0x000000011a00780c */ /* 0x000fce0003f65270 */
[----:B------:R-:W1:Y:S08]  /*1f90*/  LDC.64 R6, c[0x0][0xb10] ;  /* 0x0002c400ff067b82 */ /* 0x000e700000000a00 */
[----:B------:R-:W2:Y:S08]  /*1fa0*/  LDC R16, c[0x0][0xb20] ;  /* 0x0002c800ff107b82 */ /* 0x000eb00000000800 */
[----:B------:R-:W3:Y:S01]  /*1fb0*/  LDC R18, c[0x0][0xb0c] ;  /* 0x0002c300ff127b82 */ /* 0x000ee20000000800 */
[----:B----4-:R-:W-:Y:S01]  /*1fc0*/  IMAD.HI.U32 R17, R0, R5, RZ ;  /* 0x0000000500117227 */ /* 0x010fe200078e00ff */
[----:B------:R-:W-:-:S03]  /*1fd0*/  ISETP.NE.AND P0, PT, R4, 0x1, PT ;  /* 0x000000010400780c */ /* 0x000fc60003f05270 */
[----:B------:R-:W-:-:S03]  /*1fe0*/  IMAD.HI.U32 R5, R11, R5, RZ ;  /* 0x000000050b057227 */ /* 0x000fc600078e00ff */
[----:B------:R-:W4:Y:S01]  /*1ff0*/  LDC.64 R2, c[0x0][0xb28] ;  /* 0x0002ca00ff027b82 */ /* 0x000f220000000a00 */
[----:B-1----:R-:W-:-:S04]  /*2000*/  IMAD.HI.U32 R20, R9, R6, RZ ;  /* 0x0000000609147227 */ /* 0x002fc800078e00ff */
[----:B------:R-:W-:Y:S01]  /*2010*/  IMAD.HI.U32 R22, R13, R6, RZ ;  /* 0x000000060d167227 */ /* 0x000fe200078e00ff */
[----:B------:R-:W-:Y:S02]  /*2020*/  SHF.R.U32.HI R20, RZ, R7, R20 ;  /* 0x00000007ff147219 */ /* 0x000fe40000011614 */
[-C--:B--2---:R-:W-:Y:S02]  /*2030*/  SHF.R.U32.HI R17, RZ, R16.reuse, R17 ;  /* 0x00000010ff117219 */ /* 0x084fe40000011611 */
[----:B------:R-:W-:Y:S02]  /*2040*/  SHF.R.U32.HI R16, RZ, R16, R5 ;  /* 0x00000010ff107219 */ /* 0x000fe40000011605 */
[----:B------:R-:W-:Y:S02]  /*2050*/  SEL R17, R0, R17, !P0 ;  /* 0x0000001100117207 */ /* 0x000fe40004000000 */
[----:B------:R-:W-:Y:S02]  /*2060*/  SHF.R.U32.HI R22, RZ, R7, R22 ;  /* 0x00000007ff167219 */ /* 0x000fe40000011616 */
[----:B---3--:R-:W-:-:S02]  /*2070*/  ISETP.NE.AND P1, PT, R18, 0x1, PT ;  /* 0x000000011200780c */ /* 0x008fc40003f25270 */
[----:B------:R-:W-:Y:S02]  /*2080*/  SEL R5, R11, R16, !P0 ;  /* 0x000000100b057207 */ /* 0x000fe40004000000 */
[----:B------:R-:W-:Y:S02]  /*2090*/  SEL R19, R9, R20, !P1 ;  /* 0x0000001409137207 */ /* 0x000fe40004800000 */
[----:B------:R-:W-:Y:S01]  /*20a0*/  SEL R7, R13, R22, !P1 ;  /* 0x000000160d077207 */ /* 0x000fe20004800000 */
[----:B----4-:R-:W-:-:S04]  /*20b0*/  IMAD.HI.U32 R20, R17, R2, RZ ;  /* 0x0000000211147227 */ /* 0x010fc800078e00ff */
[----:B------:R-:W-:Y:S01]  /*20c0*/  IMAD.HI.U32 R6, R19, R2, RZ ;  /* 0x0000000213067227 */ /* 0x000fe200078e00ff */
[----:B------:R-:W-:-:S04]  /*20d0*/  @P3 SHF.R.U32.HI R17, RZ, R3, R20 ;  /* 0x00000003ff113219 */ /* 0x000fc80000011614 */
        /* <DEDUP_REMOVED lines=8> */
[----:B------:R-:W-:-:S04]  /*2160*/  @!P0 IMAD.HI.U32 R16, R7, R2, RZ ;  /* 0x0000000207108227 */ /* 0x000fc800078e00ff */
[----:B------:R-:W-:Y:S01]  /*2170*/  IMAD.MOV R2, RZ, RZ, -R6 ;  /* 0x000000ffff027224 */ /* 0x000fe200078e0a06 */
[----:B------:R-:W-:-:S03]  /*2180*/  @!P0 SHF.R.U32.HI R16, RZ, R3, R16 ;  /* 0x00000003ff108219 */ /* 0x000fc60000011610 */
[----:B------:R-:W-:Y:S01]  /*2190*/  IMAD R2, R26, R2, R5 ;  /* 0x000000021a027224 */ /* 0x000fe200078e0205 */
[----:B------:R-:W-:Y:S02]  /*21a0*/  @!P0 SEL R3, R7, R16, !P3 ;  /* 0x0000001007038207 */ /* 0x000fe40005800000 */
[----:B------:R-:W-:-:S03]  /*21b0*/  IADD3 R16, PT, PT, -R5, RZ, RZ ;  /* 0x000000ff05107210 */ /* 0x000fc60007ffe1ff */
[--C-:B------:R-:W-:Y:S02]  /*21c0*/  @!P0 IMAD.IADD R6, R6, 0x1, -R3.reuse ;  /* 0x0000000106068824 */ /* 0x100fe400078e0a03 */
[----:B------:R-:W-:Y:S01]  /*21d0*/  @!P0 IMAD R3, R2, R19, R3 ;  /* 0x0000001302038224 */ /* 0x000fe200078e0203 */
[----:B------:R-:W-:Y:S01]  /*21e0*/  IADD3 R2, PT, PT, -R7, RZ, RZ ;  /* 0x000000ff07027210 */ /* 0x000fe20007ffe1ff */
[----:B------:R-:W-:Y:S02]  /*21f0*/  @!P0 IMAD R5, R26, R6, R7 ;  /* 0x000000061a058224 */ /* 0x000fe400078e0207 */
[----:B------:R-:W-:Y:S02]  /*2200*/  IMAD R11, R4, R16, R11 ;  /* 0x00000010040b7224 */ /* 0x000fe400078e020b */
[----:B------:R-:W-:Y:S02]  /*2210*/  @!P0 IMAD.MOV.U32 R7, RZ, RZ, R3 ;  /* 0x000000ffff078224 */ /* 0x000fe400078e0003 */
[----:B------:R-:W-:-:S02]  /*2220*/  IMAD R2, R18, R2, R13 ;  /* 0x0000000212027224 */ /* 0x000fc400078e020d */
[----:B------:R-:W-:Y:S02]  /*2230*/  IMAD R11, R5, R4, R11 ;  /* 0x00000004050b7224 */ /* 0x000fe400078e020b */
[----:B------:R-:W-:Y:S02]  /*2240*/  IMAD R13, R7, R18, R2 ;  /* 0x00000012070d7224 */ /* 0x000fe400078e0202 */
.L_x_33:
[----:B------:R-:W1:Y:S02]  /*2250*/  LDCU UR8, c[0x0][0xb30] ;  /* 0x00016600ff0877ac */ /* 0x000e640008000800 */
[----:B-1----:R-:W-:-:S09]  /*2260*/  UISETP.NE.AND UP0, UPT, UR8, 0x1, UPT ;  /* 0x000000010800788c */ /* 0x002fd2000bf05270 */
[----:B------:R-:W-:Y:S05]  /*2270*/  BRA.U UP0, `(.L_x_34) ;  /* 0x0000000100407547 */ /* 0x000fea000b800000 */
[----:B------:R-:W1:Y:S08]  /*2280*/  LDC.64 R4, c[0x0][0xb10] ;  /* 0x0002c400ff047b82 */ /* 0x000e700000000a00 */
[----:B------:R-:W2:Y:S08]  /*2290*/  LDC.64 R2, c[0x0][0xb18] ;  /* 0x0002c600ff027b82 */ /* 0x000eb00000000a00 */
[----:B------:R-:W3:Y:S08]  /*22a0*/  LDC R6, c[0x0][0xb20] ;  /* 0x0002c800ff067b82 */ /* 0x000ef00000000800 */
[----:B------:R-:W4:Y:S01]  /*22b0*/  LDC R16, c[0x0][0xb0c] ;  /* 0x0002c300ff107b82 */ /* 0x000f220000000800 */
[----:B-1----:R-:W-:-:S05]  /*22c0*/  IMAD.HI.U32 R4, R13, R4, RZ ;  /* 0x000000040d047227 */ /* 0x002fca00078e00ff */
[----:B------:R-:W-:Y:S01]  /*22d0*/  SHF.R.U32.HI R4, RZ, R5, R4 ;  /* 0x00000005ff047219 */ /* 0x000fe20000011604 */
[----:B--2---:R-:W-:Y:S01]  /*22e0*/  IMAD.HI.U32 R3, R11, R3, RZ ;  /* 0x000000030b037227 */ /* 0x004fe200078e00ff */
[----:B------:R-:W-:-:S04]  /*22f0*/  ISETP.NE.AND P0, PT, R2, 0x1, PT ;  /* 0x000000010200780c */ /* 0x000fc80003f05270 */
[----:B---3--:R-:W-:-:S04]  /*2300*/  SHF.R.U32.HI R6, RZ, R6, R3 ;  /* 0x00000006ff067219 */ /* 0x008fc80000011603 */
[----:B------:R-:W-:Y:S02]  /*2310*/  SEL R3, R11, R6, !P0 ;  /* 0x000000060b037207 */ /* 0x000fe40004000000 */
[----:B----4-:R-:W-:-:S04]  /*2320*/  ISETP.NE.AND P1, PT, R16, 0x1, PT ;  /* 0x000000011000780c */ /* 0x010fc80003f25270 */
[----:B------:R-:W-:-:S05]  /*2330*/  SEL R4, R13, R4, !P1 ;  /* 0x000000040d047207 */ /* 0x000fca0004800000 */
[----:B------:R-:W-:Y:S02]  /*2340*/  IMAD.IADD R5, R3, 0x1, -R4 ;  /* 0x0000000103057824 */ /* 0x000fe400078e0a04 */
[----:B------:R-:W-:Y:S02]  /*2350*/  IMAD.IADD R3, R4, 0x1, -R3 ;  /* 0x0000000104037824 */ /* 0x000fe400078e0a03 */
[----:B------:R-:W-:Y:S02]  /*2360*/  IMAD R13, R5, R16, R13 ;  /* 0x00000010050d7224 */ /* 0x000fe400078e020d */
[----:B------:R-:W-:-:S07]  /*2370*/  IMAD R11, R3, R2, R11 ;  /* 0x00000002030b7224 */ /* 0x000fce00078e020b */
.L_x_34:
[----:B------:R-:W-:Y:S01]  /*2380*/  VIADD R14, R14, 0x1 ;  /* 0x000000010e0e7836 */ /* 0x000fe20000000000 */
[----:B------:R-:W-:Y:S01]  /*2390*/  PLOP3.LUT P1, PT, PT, PT, PT, 0x80, 0x8 ;  /* 0x000000000008781c */ /* 0x000fe20003f2f070 */
[----:B------:R-:W-:Y:S02]  /*23a0*/  IMAD.IADD R21, R13, 0x1, R68 ;  /* 0x000000010d157824 */ /* 0x000fe400078e0244 */
[----:B------:R-:W-:Y:S01]  /*23b0*/  IMAD.IADD R20, R11, 0x1, R66 ;  /* 0x000000010b147824 */ /* 0x000fe200078e0242 */
[----:B------:R-:W-:-:S04]  /*23c0*/  ISETP.NE.AND P0, PT, R14, 0x2, PT ;  /* 0x000000020e00780c */ /* 0x000fc80003f05270 */
[----:B------:R-:W-:Y:S02]  /*23d0*/  SEL R3, RZ, 0x1, P0 ;  /* 0x00000001ff037807 */ /* 0x000fe40000000000 */
[----:B------:R-:W-:Y:S02]  /*23e0*/  SEL R14, R14, RZ, P0 ;  /* 0x000000ff0e0e7207 */ /* 0x000fe40000000000 */
[----:B------:R-:W-:Y:S01]  /*23f0*/  LOP3.LUT R12, R12, R3, RZ, 0x3c, !PT ;  /* 0x000000030c0c7212 */ /* 0x000fe200078e3cff */
[----:B------:R-:W-:Y:S06]  /*2400*/  @P2 BRA `(.L_x_35) ;  /* 0xfffffff000402947 */ /* 0x000fec000383ffff */
[----:B------:R-:W-:Y:S01]  /*2410*/  UIADD3 UR5, UPT, UPT, UR4, 0x10, URZ ;  /* 0x0000001004057890 */ /* 0x000fe2000fffe0ff */
[----:B------:R-:W-:-:S03]  /*2420*/  SHF.L.U32 R3, R15, 0x1f, RZ ;  /* 0x0000001f0f037819 */ /* 0x000fc600000006ff */
[----:B------:R-:W-:-:S09]  /*2430*/  ULEA UR4, UR6, UR5, 0x3 ;  /* 0x0000000506047291 */ /* 0x000fd2000f8e18ff */
[----:B------:R-:W1:Y:S02]  /*2440*/  SYNCS.PHASECHK.TRANS64.TRYWAIT P0, [UR4], R3 ;  /* 0x00000003ff0075a7 */ /* 0x000e640008001104 */
[----:B-1----:R-:W-:Y:S05]  /*2450*/  @!P0 BRA `(.L_x_36) ;  /* 0x0000005c00ec8947 */ /* 0x002fea0003800000 */
.L_x_134:
[----:B------:R-:W-:-:S04]  /*2460*/  UIADD3 UR6, UPT, UPT, UR6, 0x1, URZ ;  /* 0x0000000106067890 */ /* 0x000fc8000fffe0ff */
[----:B------:R-:W-:-:S04]  /*2470*/  UISETP.NE.AND UP0, UPT, UR6, 0x2, UPT ;  /* 0x000000020600788c */ /* 0x000fc8000bf05270 */
[----:B------:R-:W-:Y:S02]  /*2480*/  USEL UR4, URZ, 0x1, UP0 ;  /* 0x00000001ff047887 */ /* 0x000fe40008000000 */
[----:B------:R-:W-:-:S04]  /*2490*/  USEL UR6, UR6, URZ, UP0 ;  /* 0x000000ff06067287 */ /* 0x000fc80008000000 */
[----:B------:R-:W-:Y:S01]  /*24a0*/  ULEA UR6, UR6, UR5, 0x3 ;  /* 0x0000000506067291 */ /* 0x000fe2000f8e18ff */
[----:B-1----:R-:W-:-:S04]  /*24b0*/  LOP3.LUT R3, R15, UR4, RZ, 0x3c, !PT ;  /* 0x000000040f037c12 */ /* 0x002fc8000f8e3cff */
[----:B------:R-:W-:Y:S01]  /*24c0*/  SHF.L.U32 R3, R3, 0x1f, RZ ;  /* 0x0000001f03037819 */ /* 0x000fe200000006ff */
[----:B----4-:R-:W-:-:S07]  /*24d0*/  IMAD.U32 R0, RZ, RZ, UR6 ;  /* 0x00000006ff007e24 */ /* 0x010fce000f8e00ff */
.L_x_37:
[----:B-1----:R1:W2:Y:S02]  /*24e0*/  SYNCS.PHASECHK.TRANS64.TRYWAIT P0, [R0+URZ], R3 ;  /* 0x00000003000075a7 */ /* 0x0022a400080011ff */
[----:B--2---:R-:W-:Y:S05]  /*24f0*/  @!P0 NANOSLEEP.SYNCS 0x989680 ;  /* 0x009896800000895d */ /* 0x004fea0003900000 */
[----:B------:R-:W2:Y:S02]  /*2500*/  @!P0 SYNCS.PHASECHK.TRANS64 P0, [R0+URZ], R3 ;  /* 0x00000003000085a7 */ /* 0x000ea400080010ff */
[----:B--2---:R-:W-:Y:S05]  /*2510*/  @P0 EXIT ;  /* 0x000000000000094d */ /* 0x004fea0003800000 */
[----:B------:R-:W-:Y:S05]  /*2520*/  BRA `(.L_x_37) ;  /* 0xfffffffc00ec7947 */ /* 0x000fea000383ffff */
.L_x_17:
[----:B------:R-:W-:-:S04]  /*2530*/  UISETP.NE.AND UP1, UPT, UR37, URZ, UPT ;  /* 0x000000ff2500728c */ /* 0x000fc8000bf25270 */
[----:B------:R-:W-:-:S09]  /*2540*/  UISETP.NE.OR UP1, UPT, UR8, 0x1, UP1 ;  /* 0x000000010800788c */ /* 0x000fd20008f25670 */
[----:B------:R-:W-:Y:S05]  /*2550*/  BRA.U UP1, `(.L_x_38) ;  /* 0x0000000501487547 */ /* 0x000fea000b800000 */
[----:B------:R-:W-:Y:S01]  /*2560*/  ISETP.NE.AND P2, PT, R2, RZ, PT ;  /* 0x000000ff0200720c */ /* 0x000fe20003f45270 */
[----:B------:R-:W-:Y:S01]  /*2570*/  IMAD.MOV.U32 R12, RZ, RZ, 0x1 ;  /* 0x00000001ff0c7424 */ /* 0x000fe200078e00ff */
[----:B------:R-:W-:Y:S02]  /*2580*/  CS2R R10, SRZ ;  /* 0x00000000000a7805 */ /* 0x000fe4000001ff00 */
[----:B------:R-:W-:Y:S01]  /*2590*/  CS2R R8, SRZ ;  /* 0x0000000000087805 */ /* 0x000fe2000001ff00 */
[----:B------:R-:W-:Y:S01]  /*25a0*/  UMOV UR4, 0x400 ;  /* 0x0000040000047882 */ /* 0x000fe20000000000 */
[----:B------:R-:W-:Y:S01]  /*25b0*/  UMOV UR6, URZ ;  /* 0x000000ff00067c82 */ /* 0x000fe20008000000 */
[----:B------:R-:W-:-:S12]  /*25c0*/  ULEA UR37, UR37, UR4, 0x18 ;  /* 0x0000000425257291 */ /* 0x000fd8000f8ec0ff */
.L_x_42:
[----:B------:R-:W-:Y:S02]  /*25d0*/  LEA R0, R8, UR37, 0x3 ;  /* 0x0000002508007c11 */ /* 0x000fe4000f8e18ff */
[----:B------:R-:W-:-:S03]  /*25e0*/  SHF.L.U32 R5, R9, 0x1f, RZ ;  /* 0x0000001f09057819 */ /* 0x000fc600000006ff */
[----:B------:R-:W-:Y:S01]  /*25f0*/  VIADD R4, R0, 0xe0 ;  /* 0x000000e000047836 */ /* 0x000fe20000000000 */
[----:B------:R-:W1:Y:S02]  /*2600*/  SYNCS.PHASECHK.TRANS64.TRYWAIT P0, [R0+URZ+0xd0], R5 ;  /* 0x0000d005000075a7 */ /* 0x000e6400080011ff */
[----:B-1----:R-:W-:Y:S05]  /*2610*/  @!P0 BRA `(.L_x_39) ;  /* 0x0000005c00948947 */ /* 0x002fea0003800000 */
.L_x_135:
[----:B------:R-:W-:Y:S01]  /*2620*/  ULEA UR5, UR6, UR37, 0x3 ;  /* 0x0000002506057291 */ /* 0x000fe2000f8e18ff */
[----:B------:R-:W-:Y:S02]  /*2630*/  PRMT R4, RZ, 0x654, R4 ;  /* 0x00000654ff047816 */ /* 0x000fe40000000004 */
[----:B-1----:R-:W-:Y:S01]  /*2640*/  SHF.L.U32 R5, R12, 0x1f, RZ ;  /* 0x0000001f0c057819 */ /* 0x002fe200000006ff */
[----:B------:R-:W-:Y:S01]  /*2650*/  UIADD3 UR4, UPT, UPT, UR5, 0x70, URZ ;  /* 0x0000007005047890 */ /* 0x000fe2000fffe0ff */
[----:B------:R1:W-:Y:S05]  /*2660*/  SYNCS.ARRIVE.TRANS64.RED.A1T0 RZ, [R4+URZ], RZ ;  /* 0x000000ff04ff79a7 */ /* 0x0003ea00081004ff */
[----:B------:R-:W-:Y:S01]  /*2670*/  IMAD.U32 R7, RZ, RZ, UR4 ;  /* 0x00000004ff077e24 */ /* 0x000fe2000f8e00ff */
[----:B------:R-:W2:Y:S04]  /*2680*/  SYNCS.PHASECHK.TRANS64.TRYWAIT P0, [UR5+0x80], R5 ;  /* 0x00008005ff0075a7 */ /* 0x000ea80008001105 */
[----:B------:R-:W-:Y:S01]  /*2690*/  PRMT R6, R2, 0x654, R7 ;  /* 0x0000065402067816 */ /* 0x000fe20000000007 */
[----:B-1----:R-:W-:Y:S01]  /*26a0*/  @!P2 IMAD.MOV.U32 R4, RZ, RZ, 0x10 ;  /* 0x00000010ff04a424 */ /* 0x002fe200078e00ff */
[----:B--2---:R-:W-:Y:S06]  /*26b0*/  @!P0 BRA `(.L_x_40) ;  /* 0x0000005c00808947 */ /* 0x004fec0003800000 */
.L_x_137:
[----:B------:R-:W-:Y:S01]  /*26c0*/  ULEA UR4, UR6, UR37, 0x4 ;  /* 0x0000002506047291 */ /* 0x000fe2000f8e20ff */
[----:B------:R-:W-:Y:S01]  /*26d0*/  SEL R3, R6, R3, !P2 ;  /* 0x0000000306037207 */ /* 0x000fe20005000000 */
[----:B------:R-:W-:Y:S01]  /*26e0*/  UIADD3 UR5, UPT, UPT, UR5, 0x70, URZ ;  /* 0x0000007005057890 */ /* 0x000fe2000fffe0ff */
[----:B-1----:R-:W-:Y:S01]  /*26f0*/  LEA R0, R11, UR37, 0x3 ;  /* 0x000000250b007c11 */ /* 0x002fe2000f8e18ff */
[----:B------:R-:W-:Y:S01]  /*2700*/  UIADD3 UR4, UPT, UPT, UR4, 0x100, URZ ;  /* 0x0000010004047890 */ /* 0x000fe2000fffe0ff */
[----:B------:R-:W-:Y:S01]  /*2710*/  SHF.L.U32 R5, R10, 0x1f, RZ ;  /* 0x0000001f0a057819 */ /* 0x000fe200000006ff */
[----:B------:R1:W-:Y:S01]  /*2720*/  @!P2 SYNCS.ARRIVE.TRANS64.RED RZ, [R3+URZ], R4 ;  /* 0x0000000403ffa9a7 */ /* 0x0003e200080004ff */
[----:B------:R-:W-:Y:S01]  /*2730*/  UIADD3 UR6, UPT, UPT, UR6, 0x1, URZ ;  /* 0x0000000106067890 */ /* 0x000fe2000fffe0ff */
[----:B------:R-:W-:-:S03]  /*2740*/  VIADD R8, R8, 0x1 ;  /* 0x0000000108087836 */ /* 0x000fc60000000000 */
[----:B------:R-:W-:Y:S02]  /*2750*/  UISETP.NE.AND UP0, UPT, UR6, 0x2, UPT ;  /* 0x000000020600788c */ /* 0x000fe4000bf05270 */
[----:B------:R-:W-:Y:S06]  /*2760*/  UGETNEXTWORKID.BROADCAST [UR4], [UR5] ;  /* 0x00000000040073ca */ /* 0x000fec0008000100 */
[----:B------:R-:W-:Y:S01]  /*2770*/  USEL UR4, URZ, 0x1, UP0 ;  /* 0x00000001ff047887 */ /* 0x000fe20008000000 */
[----:B------:R-:W-:Y:S01]  /*2780*/  ISETP.NE.AND P0, PT, R8, 0x2, PT ;  /* 0x000000020800780c */ /* 0x000fe20003f05270 */
[----:B------:R-:W-:Y:S01]  /*2790*/  USEL UR6, UR6, URZ, UP0 ;  /* 0x000000ff06067287 */ /* 0x000fe20008000000 */
[----:B------:R-:W2:Y:S03]  /*27a0*/  SYNCS.PHASECHK.TRANS64.TRYWAIT P1, [R0+URZ+0x70], R5 ;  /* 0x00007005000075a7 */ /* 0x000ea600080211ff */
[----:B------:R-:W-:Y:S01]  /*27b0*/  LOP3.LUT R12, R12, UR4, RZ, 0x3c, !PT ;  /* 0x000000040c0c7c12 */ /* 0x000fe2000f8e3cff */
[----:B-12---:R-:W-:Y:S07]  /*27c0*/  @!P1 BRA `(.L_x_41) ;  /* 0x0000005c00549947 */ /* 0x006fee0003800000 */
.L_x_138:
[C---:B------:R-:W-:Y:S01]  /*27d0*/  LEA R4, R11.reuse, UR37, 0x4 ;  /* 0x000000250b047c11 */ /* 0x040fe2000f8e20ff */
[----:B-1----:R-:W-:Y:S01]  /*27e0*/  VIADD R0, R0, 0x80 ;  /* 0x0000008000007836 */ /* 0x002fe20000000000 */
[----:B------:R-:W-:Y:S01]  /*27f0*/  SEL R8, R8, RZ, P0 ;  /* 0x000000ff08087207 */ /* 0x000fe20000000000 */
[----:B------:R-:W-:-:S03]  /*2800*/  VIADD R11, R11, 0x1 ;  /* 0x000000010b0b7836 */ /* 0x000fc60000000000 */
[----:B------:R-:W1:Y:S01]  /*2810*/  LDS.128 R4, [R4+0x100] ;  /* 0x0001000004047984 */ /* 0x000e620000000c00 */
[----:B------:R-:W-:Y:S02]  /*2820*/  PRMT R0, RZ, 0x654, R0 ;  /* 0x00000654ff007816 */ /* 0x000fe40000000000 */
[C---:B------:R-:W-:Y:S01]  /*2830*/  ISETP.NE.AND P1, PT, R11.reuse, 0x2, PT ;  /* 0x000000020b00780c */ /* 0x040fe20003f25270 */
[----:B------:R-:W-:Y:S01]  /*2840*/  @!PT LDS RZ, [RZ] ;  /* 0x00000000fffff984 */ /* 0x000fe20000000800 */
[----:B------:R-:W-:Y:S01]  /*2850*/  @!PT LDS RZ, [RZ] ;  /* 0x00000000fffff984 */ /* 0x000fe20000000800 */
[----:B------:R-:W-:Y:S01]  /*2860*/  @!PT LDS RZ, [RZ] ;  /* 0x00000000fffff984 */ /* 0x000fe20000000800 */
[----:B------:R-:W-:Y:S01]  /*2870*/  @!PT LDS RZ, [RZ] ;  /* 0x00000000fffff984 */ /* 0x000fe20000000800 */
[----:B------:R2:W-:Y:S06]  /*2880*/  MEMBAR.ALL.CTA ;  /* 0x0000000000007992 */ /* 0x0005ec0000008000 */
[----:B--2---:R-:W2:Y:S01]  /*2890*/  FENCE.VIEW.ASYNC.S ;  /* 0x00000000000073c6 */ /* 0x004ea20000000000 */
[----:B------:R-:W-:Y:S01]  /*28a0*/  SEL R11, R11, RZ, P1 ;  /* 0x000000ff0b0b7207 */ /* 0x000fe20000800000 */
[----:B--2---:R2:W-:Y:S01]  /*28b0*/  SYNCS.ARRIVE.TRANS64.RED.A1T0 RZ, [R0+URZ], RZ ;  /* 0x000000ff00ff79a7 */ /* 0x0045e200081004ff */
[----:B-1----:R-:W-:-:S02]  /*28c0*/  LOP3.LUT P3, RZ, R6, 0x1, RZ, 0xc0, !PT ;  /* 0x0000000106ff7812 */ /* 0x002fc4000786c0ff */
[----:B------:R-:W-:-:S04]  /*28d0*/  SEL R5, RZ, 0x1, P1 ;  /* 0x00000001ff057807 */ /* 0x000fc80000800000 */
[----:B------:R-:W-:Y:S02]  /*28e0*/  LOP3.LUT R10, R10, R5, RZ, 0x3c, !PT ;  /* 0x000000050a0a7212 */ /* 0x000fe400078e3cff */
[----:B--2---:R-:W-:-:S04]  /*28f0*/  SEL R0, RZ, 0x1, P0 ;  /* 0x00000001ff007807 */ /* 0x004fc80000000000 */
[----:B------:R-:W-:Y:S01]  /*2900*/  LOP3.LUT R9, R9, R0, RZ, 0x3c, !PT ;  /* 0x0000000009097212 */ /* 0x000fe200078e3cff */
[----:B------:R-:W-:Y:S06]  /*2910*/  @P3 BRA `(.L_x_42) ;  /* 0xfffffffc002c3947 */ /* 0x000fec000383ffff */
[----:B------:R-:W-:Y:S01]  /*2920*/  ULEA UR5, UR6, UR37, 0x3 ;  /* 0x0000002506057291 */ /* 0x000fe2000f8e18ff */
[----:B------:R-:W-:-:S08]  /*2930*/  SHF.L.U32 R3, R12, 0x1f, RZ ;  /* 0x0000001f0c037819 */ /* 0x000fd000000006ff */
[----:B------:R-:W1:Y:S02]  /*2940*/  SYNCS.PHASECHK.TRANS64 P0, [UR5+0x80], R3 ;  /* 0x00008003ff0075a7 */ /* 0x000e640008001005 */
[----:B-1----:R-:W-:Y:S05]  /*2950*/  @P0 BRA `(.L_x_43) ;  /* 0x0000000000080947 */ /* 0x002fea0003800000 */
[----:B------:R-:W1:Y:S02]  /*2960*/  SYNCS.PHASECHK.TRANS64.TRYWAIT P0, [UR5+0x80], R3 ;  /* 0x00008003ff0075a7 */ /* 0x000e640008001105 */
[----:B-1----:R-:W-:Y:S05]  /*2970*/  @!P0 BRA `(.L_x_44) ;  /* 0x0000005800fc8947 */ /* 0x002fea0003800000 */
.L_x_43:
[----:B------:R-:W-:-:S04]  /*2980*/  UIADD3 UR4, UPT, UPT, UR6, 0x1, URZ ;  /* 0x0000000106047890 */ /* 0x000fc8000fffe0ff */
[----:B------:R-:W-:-:S04]  /*2990*/  UISETP.NE.AND UP0, UPT, UR4, 0x2, UPT ;  /* 0x000000020400788c */ /* 0x000fc8000bf05270 */
[----:B------:R-:W-:Y:S02]  /*29a0*/  USEL UR7, URZ, 0x1, UP0 ;  /* 0x00000001ff077887 */ /* 0x000fe40008000000 */
[----:B------:R-:W-:-:S04]  /*29b0*/  USEL UR4, UR4, URZ, UP0 ;  /* 0x000000ff04047287 */ /* 0x000fc80008000000 */
[----:B------:R-:W-:Y:S01]  /*29c0*/  ULEA UR4, UR4, UR37, 0x3 ;  /* 0x0000002504047291 */ /* 0x000fe2000f8e18ff */
[----:B-1----:R-:W-:-:S04]  /*29d0*/  LOP3.LUT R3, R12, UR7, RZ, 0x3c, !PT ;  /* 0x000000070c037c12 */ /* 0x002fc8000f8e3cff */
[----:B------:R-:W-:-:S04]  /*29e0*/  SHF.L.U32 R0, R3, 0x1f, RZ ;  /* 0x0000001f03007819 */ /* 0x000fc800000006ff */
[----:B------:R-:W1:Y:S02]  /*29f0*/  SYNCS.PHASECHK.TRANS64 P0, [UR4+0x80], R0 ;  /* 0x00008000ff0075a7 */ /* 0x000e640008001004 */
[----:B-1----:R-:W-:Y:S05]  /*2a00*/  @P0 EXIT ;  /* 0x000000000000094d */ /* 0x002fea0003800000 */
[----:B------:R-:W-:Y:S02]  /*2a10*/  SHF.L.U32 R3, R3, 0x1f, RZ ;  /* 0x0000001f03037819 */ /* 0x000fe400000006ff */
[----:B------:R-:W-:-:S07]  /*2a20*/  MOV R0, UR4 ;  /* 0x0000000400007c02 */ /* 0x000fce0008000f00 */
.L_x_45:
[----:B-1----:R1:W2:Y:S02]  /*2a30*/  SYNCS.PHASECHK.TRANS64.TRYWAIT P0, [R0+URZ+0x80], R3 ;  /* 0x00008003000075a7 */ /* 0x0022a400080011ff */
[----:B--2---:R-:W-:Y:S05]  /*2a40*/  @!P0 NANOSLEEP.SYNCS 0x989680 ;  /* 0x009896800000895d */ /* 0x004fea0003900000 */
[----:B------:R-:W2:Y:S02]  /*2a50*/  @!P0 SYNCS.PHASECHK.TRANS64 P0, [R0+URZ+0x80], R3 ;  /* 0x00008003000085a7 */ /* 0x000ea400080010ff */
[----:B--2---:R-:W-:Y:S05]  /*2a60*/  @P0 EXIT ;  /* 0x000000000000094d */ /* 0x004fea0003800000 */
[----:B------:R-:W-:Y:S05]  /*2a70*/  BRA `(.L_x_45) ;  /* 0xfffffffc00ec7947 */ /* 0x000fea000383ffff */
.L_x_38:
[----:B------:R-:W-:-:S09]  /*2a80*/  UISETP.NE.AND UP1, UPT, UR8, URZ, UPT ;  /* 0x000000ff0800728c */ /* 0x000fd2000bf25270 */
[----:B------:R-:W-:Y:S05]  /*2a90*/  BRA.U UP1, `(.L_x_46) ;  /* 0x0000001101247547 */ /* 0x000fea000b800000 */
[----:B------:R-:W-:Y:S01]  /*2aa0*/  UMOV UR4, 0x40 ;  /* 0x0000004000047882 */ /* 0x000fe20000000000 */
[----:B------:R-:W-:Y:S01]  /*2ab0*/  NOP ;  /* 0x0000000000007918 */ /* 0x000fe20000000000 */
[----:B------:R-:W-:Y:S01]  /*2ac0*/  ULEA UR4, UR37, UR4, 0x18 ;  /* 0x0000000425047291 */ /* 0x000fe2000f8ec0ff */
[----:B------:R-:W-:Y:S02]  /*2ad0*/  UMOV UR5, 0x400 ;  /* 0x0000040000057882 */ /* 0x000fe40000000000 */
[----:B------:R-:W-:-:S06]  /*2ae0*/  ULEA UR37, UR37, UR5, 0x18 ;  /* 0x0000000525257291 */ /* 0x000fcc000f8ec0ff */
[----:B------:R-:W1:Y:S02]  /*2af0*/  LDS.U8 R0, [UR4+0x1c] ;  /* 0x00001c04ff007984 */ /* 0x000e640008000000 */
[----:B-1----:R-:W-:-:S13]  /*2b00*/  ISETP.NE.AND P0, PT, R0, RZ, PT ;  /* 0x000000ff0000720c */ /* 0x002fda0003f05270 */
[----:B------:R-:W-:Y:S05]  /*2b10*/  @P0 BRA `(.L_x_47) ;  /* 0x0000000000580947 */ /* 0x000fea0003800000 */
[----:B------:R-:W-:-:S13]  /*2b20*/  ELECT P0, URZ, PT ;  /* 0x0000000000ff782f */ /* 0x000fda0003800000 */
[----:B------:R-:W-:Y:S05]  /*2b30*/  @!P0 BRA `(.L_x_48) ;  /* 0x0000000000608947 */ /* 0x000fea0003800000 */
[----:B------:R-:W-:Y:S01]  /*2b40*/  UMOV UR5, 0x10 ;  /* 0x0000001000057882 */ /* 0x000fe20000000000 */
[----:B------:R-:W-:Y:S01]  /*2b50*/  HFMA2 R0, -RZ, RZ, 0, 5.9604644775390625e-08 ;  /* 0x00000001ff007431 */ /* 0x000fe200000001ff */
[----:B------:R-:W-:-:S03]  /*2b60*/  MOV R2, 0xffff ;  /* 0x0000ffff00027802 */ /* 0x000fc60000000f00 */
[----:B------:R-:W-:Y:S04]  /*2b70*/  DEPBAR.LE SB1, 0x36 ;  /* 0x00009d800000791a */ /* 0x000fe80000000000 */
[----:B------:R-:W1:Y:S02]  /*2b80*/  UTCATOMSWS.FIND_AND_SET.ALIGN UP0, UR5, UR5 ;  /* 0x00000005000575e3 */ /* 0x000e640008000800 */
[----:B-1----:R-:W-:Y:S01]  /*2b90*/  MOV R3, UR5 ;  /* 0x0000000500037c02 */ /* 0x002fe20008000f00 */
[----:B------:R-:W-:Y:S06]  /*2ba0*/  BRA.U UP0, `(.L_x_49) ;  /* 0x0000000100187547 */ /* 0x000fec000b800000 */
.L_x_50:
[----:B------:R-:W-:Y:S05]  /*2bb0*/  NANOSLEEP 0x64 ;  /* 0x000000640000795d */ /* 0x000fea0003800000 */
[----:B------:R-:W-:-:S05]  /*2bc0*/  UMOV UR5, 0x10 ;  /* 0x0000001000057882 */ /* 0x000fca0000000000 */
[----:B------:R-:W-:Y:S04]  /*2bd0*/  DEPBAR.LE SB1, 0x36 ;  /* 0x00009d800000791a */ /* 0x000fe80000000000 */
[----:B------:R-:W1:Y:S02]  /*2be0*/  UTCATOMSWS.FIND_AND_SET.ALIGN UP0, UR5, UR5 ;  /* 0x00000005000575e3 */ /* 0x000e640008000800 */
[----:B-1----:R-:W-:Y:S01]  /*2bf0*/  MOV R3, UR5 ;  /* 0x0000000500037c02 */ /* 0x002fe20008000f00 */
[----:B------:R-:W-:Y:S05]  /*2c00*/  BRA.U !UP0, `(.L_x_50) ;  /* 0xfffffffd08e87547 */ /* 0x000fea000b83ffff */
.L_x_49:
[-C--:B------:R-:W-:Y:S02]  /*2c10*/  SHF.L.U32 R2, R2, R3.reuse, RZ ;  /* 0x0000000302027219 */ /* 0x080fe400000006ff */
[----:B------:R-:W-:Y:S01]  /*2c20*/  SHF.L.U32 R0, R0, R3, RZ ;  /* 0x0000000300007219 */ /* 0x000fe200000006ff */
[----:B------:R-:W-:Y:S02]  /*2c30*/  IMAD.SHL.U32 R3, R3, 0x20, RZ ;  /* 0x0000002003037824 */ /* 0x000fe400078e00ff */
[----:B------:R1:W-:Y:S04]  /*2c40*/  ATOMS.OR RZ, [UR4+0x14], R2 ;  /* 0x00001402ffff798c */ /* 0x0003e8000b000004 */
[----:B------:R1:W-:Y:S04]  /*2c50*/  ATOMS.OR RZ, [UR4+0x18], R0 ;  /* 0x00001800ffff798c */ /* 0x0003e8000b000004 */
[----:B------:R1:W-:Y:S01]  /*2c60*/  STS [UR37+0x120], R3 ;  /* 0x00012003ff007988 */ /* 0x0003e20008000825 */
[----:B------:R-:W-:Y:S05]  /*2c70*/  BRA `(.L_x_48) ;  /* 0x0000000000107947 */ /* 0x000fea0003800000 */
.L_x_47:
[----:B------:R-:W-:Y:S02]  /*2c80*/  MOV R0, 0xffffffff ;  /* 0xffffffff00007802 */ /* 0x000fe40000000f00 */
[----:B------:R-:W-:-:S03]  /*2c90*/  MOV R2, 0x2cc0 ;  /* 0x00002cc000027802 */ /* 0x000fc60000000f00 */
[----:B------:R1:W-:Y:S04]  /*2ca0*/  STS [UR37+0x120], R0 ;  /* 0x00012000ff007988 */ /* 0x0003e80008000825 */
[----:B-1-3-5:R-:W-:Y:S05]  /*2cb0*/  CALL.REL.NOINC `($__internal_1_$__cuda_sm10x_tcgen05_guardrail_trap_phase_invalid_during_alloc) ;  /* 0x0000006000447944 */ /* 0x02afea0003c00000 */
.L_x_48:
[----:B------:R-:W-:Y:S05]  /*2cc0*/  WARPSYNC.ALL ;  /* 0x0000000000007948 */ /* 0x000fea0003800000 */
[----:B------:R-:W2:Y:S01]  /*2cd0*/  S2UR UR5, SR_CgaCtaId ;  /* 0x00000000000579c3 */ /* 0x000ea20000008800 */
[----:B------:R-:W-:Y:S01]  /*2ce0*/  UMOV UR4, 0x400 ;  /* 0x0000040000047882 */ /* 0x000fe20000000000 */
[----:B------:R-:W-:-:S06]  /*2cf0*/  NOP ;  /* 0x0000000000007918 */ /* 0x000fcc0000000000 */
[----:B------:R-:W-:Y:S06]  /*2d00*/  BAR.ARV 0x6, 0xa0 ;  /* 0x0182800000007b1d */ /* 0x000fec0000002000 */
[----:B------:R-:W4:Y:S01]  /*2d10*/  LDCU UR7, c[0x0][0x38c] ;  /* 0x00007180ff0777ac */ /* 0x000f220008000800 */
[----:B------:R-:W-:Y:S01]  /*2d20*/  IMAD.MOV.U32 R11, RZ, RZ, 0x1 ;  /* 0x00000001ff0b7424 */ /* 0x000fe200078e00ff */
[----:B------:R-:W-:Y:S01]  /*2d30*/  CS2R R8, SRZ ;  /* 0x0000000000087805 */ /* 0x000fe2000001ff00 */
[----:B------:R-:W-:Y:S01]  /*2d40*/  IMAD.MOV.U32 R10, RZ, RZ, RZ ;  /* 0x000000ffff0a7224 */ /* 0x000fe200078e00ff */
[----:B------:R-:W3:Y:S01]  /*2d50*/  LDCU UR6, c[0x0][0x38c] ;  /* 0x00007180ff0677ac */ /* 0x000ee20008000800 */
[----:B------:R-:W-:Y:S01]  /*2d60*/  UMOV UR15, URZ ;  /* 0x000000ff000f7c82 */ /* 0x000fe20008000000 */
[----:B------:R-:W-:Y:S01]  /*2d70*/  UMOV UR14, URZ ;  /* 0x000000ff000e7c82 */ /* 0x000fe20008000000 */
[----:B--2---:R-:W-:Y:S01]  /*2d80*/  ULEA UR5, UR5, UR4, 0x18 ;  /* 0x0000000405057291 */ /* 0x004fe2000f8ec0ff */
[----:B------:R-:W-:Y:S01]  /*2d90*/  UMOV UR32, 0x0 ;  /* 0x0000000000207882 */ /* 0x000fe20000000000 */
[----:B------:R-:W-:-:S02]  /*2da0*/  UMOV UR33, 0x8100910 ;  /* 0x0810091000217882 */ /* 0x000fc40000000000 */
[----:B------:R-:W-:Y:S02]  /*2db0*/  UIADD3 UR9, UPT, UPT, UR5, 0x8400, URZ ;  /* 0x0000840005097890 */ /* 0x000fe4000fffe0ff */
[----:B------:R-:W-:Y:S02]  /*2dc0*/  UIADD3 UR10, UPT, UPT, UR5, 0x18400, URZ ;  /* 0x00018400050a7890 */ /* 0x000fe4000fffe0ff */
[----:B----4-:R-:W-:Y:S01]  /*2dd0*/  UIADD3 UR7, UPT, UPT, UR7, 0x3f, URZ ;  /* 0x0000003f07077890 */ /* 0x010fe2000fffe0ff */
[----:B-1----:R-:W1:Y:S01]  /*2de0*/  LDS R0, [UR5+0x120] ;  /* 0x00012005ff007984 */ /* 0x002e620008000800 */
[----:B------:R-:W-:Y:S02]  /*2df0*/  USHF.R.U32.HI UR9, URZ, 0x4, UR9 ;  /* 0x00000004ff097899 */ /* 0x000fe40008011609 */
[----:B------:R-:W-:Y:S02]  /*2e00*/  USHF.R.S32.HI UR4, URZ, 0x1f, UR7 ;  /* 0x0000001fff047899 */ /* 0x000fe40008011407 */
[----:B------:R-:W-:-:S02]  /*2e10*/  USHF.R.U32.HI UR10, URZ, 0x4, UR10 ;  /* 0x00000004ff0a7899 */ /* 0x000fc4000801160a */
[----:B------:R-:W-:Y:S02]  /*2e20*/  ULEA.HI UR4, UR4, UR7, URZ, 0x6 ;  /* 0x0000000704047291 */ /* 0x000fe4000f8f30ff */
[----:B------:R-:W-:Y:S02]  /*2e30*/  ULOP3.LUT UR9, UR9, 0x3fff, URZ, 0xc0, !UPT ;  /* 0x00003fff09097892 */ /* 0x000fe4000f8ec0ff */
[----:B------:R-:W-:Y:S02]  /*2e40*/  USHF.R.S32.HI UR4, URZ, 0x6, UR4 ;  /* 0x00000006ff047899 */ /* 0x000fe40008011404 */
[----:B------:R-:W-:Y:S02]  /*2e50*/  ULOP3.LUT UR10, UR10, 0x3fff, URZ, 0xc0, !UPT ;  /* 0x00003fff0a0a7892 */ /* 0x000fe4000f8ec0ff */
[----:B------:R-:W-:Y:S01]  /*2e60*/  UISETP.LT.AND UP0, UPT, UR4, 0x1, UPT ;  /* 0x000000010400788c */ /* 0x000fe2000bf01270 */
[----:B------:R-:W-:Y:S01]  /*2e70*/  UMOV UR30, 0x0 ;  /* 0x00000000001e7882 */ /* 0x000fe20000000000 */
[----:B------:R-:W-:-:S02]  /*2e80*/  UMOV UR31, 0x8100910 ;  /* 0x08100910001f7882 */ /* 0x000fc40000000000 */
[----:B------:R-:W-:Y:S01]  /*2e90*/  USEL UR8, UR4, 0x1, !UP0 ;  /* 0x0000000104087887 */ /* 0x000fe2000c000000 */
[----:B------:R-:W-:Y:S01]  /*2ea0*/  UMOV UR28, 0x0 ;  /* 0x00000000001c7882 */ /* 0x000fe20000000000 */
[----:B------:R-:W-:Y:S01]  /*2eb0*/  UMOV UR29, 0x8100910 ;  /* 0x08100910001d7882 */ /* 0x000fe20000000000 */
[----:B------:R-:W-:Y:S01]  /*2ec0*/  UMOV UR26, 0x0 ;  /* 0x00000000001a7882 */ /* 0x000fe20000000000 */
[----:B------:R-:W-:Y:S01]  /*2ed0*/  UMOV UR27, 0x8100910 ;  /* 0x08100910001b7882 */ /* 0x000fe20000000000 */
[----:B------:R-:W-:Y:S01]  /*2ee0*/  UMOV UR24, 0x0 ;  /* 0x0000000000187882 */ /* 0x000fe20000000000 */
[----:B------:R-:W-:Y:S01]  /*2ef0*/  UMOV UR25, 0x8100910 ;  /* 0x0810091000197882 */ /* 0x000fe20000000000 */
[----:B------:R-:W-:Y:S01]  /*2f00*/  UMOV UR22, 0x0 ;  /* 0x0000000000167882 */ /* 0x000fe20000000000 */
[----:B------:R-:W-:Y:S01]  /*2f10*/  UMOV UR23, 0x8100910 ;  /* 0x0810091000177882 */ /* 0x000fe20000000000 */
[----:B------:R-:W-:Y:S02]  /*2f20*/  ULOP3.LUT UR9, UR9, 0x10000, URZ, 0xfc, !UPT ;  /* 0x0001000009097892 */ /* 0x000fe4000f8efcff */
[----:B------:R-:W-:-:S02]  /*2f30*/  ULOP3.LUT UR10, UR10, 0x10000, URZ, 0xfc, !UPT ;  /* 0x000100000a0a7892 */ /* 0x000fc4000f8efcff */
[----:B------:R-:W-:Y:S02]  /*2f40*/  UIADD3 UR8, UPT, UPT, -UR8, URZ, URZ ;  /* 0x000000ff08087290 */ /* 0x000fe4000fffe1ff */
[----:B---3--:R-:W-:Y:S01]  /*2f50*/  UISETP.GE.AND UP3, UPT, UR6, 0x1, UPT ;  /* 0x000000010600788c */ /* 0x008fe2000bf66270 */
[----:B------:R-:W-:Y:S01]  /*2f60*/  UMOV UR20, 0x0 ;  /* 0x0000000000147882 */ /* 0x000fe20000000000 */
[----:B------:R-:W-:Y:S01]  /*2f70*/  UMOV UR21, 0x8100910 ;  /* 0x0810091000157882 */ /* 0x000fe20000000000 */
[----:B------:R-:W-:Y:S01]  /*2f80*/  UMOV UR18, 0x0 ;  /* 0x0000000000127882 */ /* 0x000fe20000000000 */
[----:B-1----:R-:W-:Y:S01]  /*2f90*/  R2UR UR16, R0 ;  /* 0x00000000001072ca */ /* 0x002fe200000e0000 */
[----:B------:R-:W-:-:S14]  /*2fa0*/  UMOV UR19, 0x8100910 ;  /* 0x0810091000137882 */ /* 0x000fdc0000000000 */
.L_x_57:
[----:B------:R-:W-:Y:S02]  /*2fb0*/  LEA R0, R10, UR5, 0x3 ;  /* 0x000000050a007c11 */ /* 0x000fe4000f8e18ff */
[----:B------:R-:W-:Y:S02]  /*2fc0*/  SHF.L.U32 R5, R9, 0x1f, RZ ;  /* 0x0000001f09057819 */ /* 0x000fe400000006ff */
[----:B------:R-:W-:Y:S01]  /*2fd0*/  PLOP3.LUT P0, PT, PT, PT, UP3, 0x80, 0x8 ;  /* 0x000000000008781c */ /* 0x000fe20003f0f038 */
[----:B------:R-:W-:Y:S01]  /*2fe0*/  VIADD R3, R0, 0x80 ;  /* 0x0000008000037836 */ /* 0x000fe20000000000 */
[----:B-1----:R-:W1:Y:S02]  /*2ff0*/  SYNCS.PHASECHK.TRANS64.TRYWAIT P1, [R0+URZ+0x70], R5 ;  /* 0x00007005000075a7 */ /* 0x002e6400080211ff */
[----:B-1-3--:R-:W-:Y:S09]  /*3000*/  @!P1 BRA `(.L_x_51) ;  /* 0x0000005400709947 */ /* 0x00aff20003800000 */
.L_x_140:
[----:B------:R-:W-:Y:S01]  /*3010*/  LEA R4, R10, UR5, 0x4 ;  /* 0x000000050a047c11 */ /* 0x000fe2000f8e20ff */
[----:B------:R-:W-:Y:S01]  /*3020*/  @UP3 ULEA UR7, UR14, UR5, 0x3 ;  /* 0x000000050e073291 */ /* 0x000fe2000f8e18ff */
[----:B------:R-:W-:Y:S01]  /*3030*/  PLOP3.LUT P2, PT, PT, PT, PT, 0x80, 0x8 ;  /* 0x000000000008781c */ /* 0x000fe20003f4f070 */
[----:B------:R-:W-:Y:S01]  /*3040*/  ULEA UR6, UR15, UR5, 0x3 ;  /* 0x000000050f067291 */ /* 0x000fe2000f8e18ff */
[----:B------:R-:W-:Y:S02]  /*3050*/  PRMT R3, RZ, 0x654, R3 ;  /* 0x00000654ff037816 */ /* 0x000fe40000000003 */
[----:B-1----:R-:W1:Y:S01]  /*3060*/  LDS.128 R4, [R4+0x100] ;  /* 0x0001000004047984 */ /* 0x002e620000000c00 */
[----:B------:R-:W-:Y:S02]  /*3070*/  @P0 SHF.L.U32 R2, R8, 0x1f, RZ ;  /* 0x0000001f08020819 */ /* 0x000fe400000006ff */
[----:B------:R-:W-:Y:S01]  /*3080*/  SHF.L.U32 R0, R11, 0x1f, RZ ;  /* 0x0000001f0b007819 */ /* 0x000fe200000006ff */
[----:B------:R-:W-:Y:S01]  /*3090*/  @!PT LDS RZ, [RZ] ;  /* 0x00000000fffff984 */ /* 0x000fe20000000800 */
[----:B------:R-:W-:Y:S01]  /*30a0*/  @!PT LDS RZ, [RZ] ;  /* 0x00000000fffff984 */ /* 0x000fe20000000800 */
[----:B------:R-:W-:Y:S01]  /*30b0*/  @!PT LDS RZ, [RZ] ;  /* 0x00000000fffff984 */ /* 0x000fe20000000800 */
[----:B------:R-:W-:Y:S01]  /*30c0*/  @!PT LDS RZ, [RZ] ;  /* 0x00000000fffff984 */ /* 0x000fe20000000800 */
[----:B------:R2:W-:Y:S06]  /*30d0*/  MEMBAR.ALL.CTA ;  /* 0x0000000000007992 */ /* 0x0005ec0000008000 */
[----:B--2---:R-:W2:Y:S02]  /*30e0*/  FENCE.VIEW.ASYNC.S ;  /* 0x00000000000073c6 */ /* 0x004ea40000000000 */
[----:B--2---:R2:W-:Y:S01]  /*30f0*/  SYNCS.ARRIVE.TRANS64.RED.A1T0 RZ, [R3+URZ], RZ ;  /* 0x000000ff03ff79a7 */ /* 0x0045e200081004ff */
[----:B------:R2:W3:Y:S01]  /*3100*/  @P0 SYNCS.PHASECHK.TRANS64.TRYWAIT P2, [UR7], R2 ;  /* 0x00000002ff0005a7 */ /* 0x0004e20008041107 */
[----:B------:R-:W-:Y:S01]  /*3110*/  ULEA UR7, UR15, UR16, 0x6 ;  /* 0x000000100f077291 */ /* 0x000fe2000f8e30ff */
[----:B-1----:R-:W-:Y:S01]  /*3120*/  LOP3.LUT P1, RZ, R6, 0x1, RZ, 0xc0, !PT ;  /* 0x0000000106ff7812 */ /* 0x002fe2000782c0ff */
[----:B------:R-:W1:Y:S02]  /*3130*/  SYNCS.PHASECHK.TRANS64.TRYWAIT P0, [UR6+0xb0], R0 ;  /* 0x0000b000ff0075a7 */ /* 0x000e640008001106 */
[----:B-123--:R-:W-:Y:S10]  /*3140*/  @!P0 BRA `(.L_x_52) ;  /* 0x0000005400348947 */ /* 0x00eff40003800000 */
.L_x_142:
[----:B------:R-:W-:Y:S01]  /*3150*/  IADD3 R10, PT, PT, R10, 0x1, RZ ;  /* 0x000000010a0a7810 */ /* 0x000fe20007ffe0ff */
[----:B------:R-:W-:Y:S06]  /*3160*/  BRA.U !UP3, `(.L_x_53) ;  /* 0x000000050b107547 */ /* 0x000fec000b800000 */
[----:B------:R-:W-:Y:S01]  /*3170*/  UPLOP3.LUT UP4, UPT, UPT, UPT, UPT, 0x40, 0x4 ;  /* 0x000000000004789c */ /* 0x000fe20003f8e870 */
[----:B------:R-:W-:Y:S01]  /*3180*/  UMOV UR13, UR8 ;  /* 0x00000008000d7c82 */ /* 0x000fe20008000000 */
[----:B------:R-:W-:Y:S01]  /*3190*/  UMOV UR12, UR4 ;  /* 0x00000004000c7c82 */ /* 0x000fe20008000000 */
[----:B------:R-:W-:-:S08]  /*31a0*/  UMOV UR17, UR14 ;  /* 0x0000000e00117c82 */ /* 0x000fd00008000000 */
.L_x_56:
[----:B------:R-:W-:Y:S02]  /*31b0*/  UIADD3 UR13, UPT, UPT, UR13, 0x1, URZ ;  /* 0x000000010d0d7890 */ /* 0x000fe4000fffe0ff */
[----:B--2---:R-:W-:Y:S02]  /*31c0*/  ULEA UR11, UR17, UR5, 0x3 ;  /* 0x00000005110b7291 */ /* 0x004fe4000f8e18ff */
[----:B------:R-:W-:Y:S01]  /*31d0*/  UISETP.NE.AND UP0, UPT, UR13, URZ, UPT ;  /* 0x000000ff0d00728c */ /* 0x000fe2000bf05270 */
[----:B---3--:R-:W-:Y:S10]  /*31e0*/  @P2 BRA `(.L_x_54) ;  /* 0x00000000000c2947 */ /* 0x008ff40003800000 */
[----:B-1----:R-:W-:Y:S04]  /*31f0*/  SHF.L.U32 R3, R8, 0x1f, RZ ;  /* 0x0000001f08037819 */ /* 0x002fe800000006ff */
[----:B------:R-:W1:Y:S02]  /*3200*/  SYNCS.PHASECHK.TRANS64.TRYWAIT P0, [UR11], R3 ;  /* 0x00000003ff0075a7 */ /* 0x000e64000800110b */
[----:B-1----:R-:W-:Y:S05]  /*3210*/  @!P0 BRA `(.L_x_55) ;  /* 0x0000005400188947 */ /* 0x002fea0003800000 */
.L_x_54:
[----:B------:R-:W-:Y:S01]  /*3220*/  UISETP.NE.AND UP1, UPT, UR12, 0x1, UPT ;  /* 0x000000010c00788c */ /* 0x000fe2000bf25270 */
[----:B------:R-:W-:Y:S01]  /*3230*/  PLOP3.LUT P2, PT, PT, PT, PT, 0x80, 0x8 ;  /* 0x000000000008781c */ /* 0x000fe20003f4f070 */
[----:B------:R-:W-:Y:S02]  /*3240*/  UIADD3 UR14, UPT, UPT, UR17, 0x1, URZ ;  /* 0x00000001110e7890 */ /* 0x000fe4000fffe0ff */
[----:B------:R-:W-:Y:S02]  /*3250*/  ULEA UR64, UR17, UR10, 0xa ;  /* 0x0000000a11407291 */ /* 0x000fe4000f8e50ff */
[----:B------:R-:W-:Y:S01]  /*3260*/  UISETP.NE.AND UP2, UPT, UR14, 0x2, UPT ;  /* 0x000000020e00788c */ /* 0x000fe2000bf45270 */
[----:B------:R-:W-:Y:S01]  /*3270*/  PLOP3.LUT P0, PT, PT, PT, UP1, 0x80, 0x8 ;  /* 0x000000000008781c */ /* 0x000fe20003f0f018 */
[----:B------:R-:W-:Y:S02]  /*3280*/  ULEA UR62, UR17, UR9, 0xb ;  /* 0x00000009113e7291 */ /* 0x000fe4000f8e58ff */
[----:B------:R-:W-:Y:S02]  /*3290*/  USEL UR35, URZ, 0x1, UP2 ;  /* 0x00000001ff237887 */ /* 0x000fe40009000000 */
[----:B------:R-:W-:Y:S02]  /*32a0*/  USEL UR14, UR14, URZ, UP2 ;  /* 0x000000ff0e0e7287 */ /* 0x000fe40009000000 */
[----:B------:R-:W-:Y:S02]  /*32b0*/  UIADD3 UR60, UPT, UPT, UR64, 0x2, URZ ;  /* 0x00000002403c7890 */ /* 0x000fe4000fffe0ff */
[----:B------:R-:W-:Y:S01]  /*32c0*/  @UP1 ULEA UR34, UR14, UR5, 0x3 ;  /* 0x000000050e221291 */ /* 0x000fe2000f8e18ff */
[----:B------:R-:W-:Y:S01]  /*32d0*/  LOP3.LUT R8, R8, UR35, RZ, 0x3c, !PT ;  /* 0x0000002308087c12 */ /* 0x000fe2000f8e3cff */
[----:B------:R-:W-:Y:S02]  /*32e0*/  UIADD3 UR58, UPT, UPT, UR62, 0x2, URZ ;  /* 0x000000023e3a7890 */ /* 0x000fe4000fffe0ff */
[----:B------:R-:W-:Y:S01]  /*32f0*/  UIADD3 UR56, UPT, UPT, UR64, 0x4, URZ ;  /* 0x0000000440387890 */ /* 0x000fe2000fffe0ff */
[----:B-1----:R-:W-:Y:S01]  /*3300*/  @P0 SHF.L.U32 R0, R8, 0x1f, RZ ;  /* 0x0000001f08000819 */ /* 0x002fe200000006ff */
[----:B------:R-:W-:Y:S02]  /*3310*/  UIADD3 UR54, UPT, UPT, UR62, 0x4, URZ ;  /* 0x000000043e367890 */ /* 0x000fe4000fffe0ff */
[----:B------:R-:W-:Y:S01]  /*3320*/  UIADD3 UR52, UPT, UPT, UR64, 0x6, URZ ;  /* 0x0000000640347890 */ /* 0x000fe2000fffe0ff */
[----:B------:R2:W3:Y:S01]  /*3330*/  @P0 SYNCS.PHASECHK.TRANS64.TRYWAIT P2, [UR34], R0 ;  /* 0x00000000ff0005a7 */ /* 0x0004e20008041122 */
[----:B------:R-:W-:Y:S02]  /*3340*/  UIADD3 UR50, UPT, UPT, UR62, 0x6, URZ ;  /* 0x000000063e327890 */ /* 0x000fe4000fffe0ff */
        /* <DEDUP_REMOVED lines=9> */
[----:B------:R-:W-:Y:S01]  /*33e0*/  UIADD3 UR12, UPT, UPT, UR12, -0x1, URZ ;  /* 0xffffffff0c0c7890 */ /* 0x000fe2000fffe0ff */
[----:B------:R-:W-:Y:S01]  /*33f0*/  UMOV UR65, 0x40004040 ;  /* 0x4000404000417882 */ /* 0x000fe20000000000 */
[----:B------:R-:W-:Y:S01]  /*3400*/  UMOV UR63, 0x40004040 ;  /* 0x40004040003f7882 */ /* 0x000fe20000000000 */
[----:B------:R-:W-:Y:S01]  /*3410*/  UMOV UR61, 0x40004040 ;  /* 0x40004040003d7882 */ /* 0x000fe20000000000 */
[----:B------:R2:W-:Y:S01]  /*3420*/  UTCHMMA gdesc[UR62], gdesc[UR64], tmem[UR7], tmem[UR32], idesc[UR33], UP4 ;  /* 0x00ff20403e0075ea */ /* 0x0005e2000a000007 */
[----:B------:R-:W-:Y:S01]  /*3430*/  UPLOP3.LUT UP4, UPT, UPT, UPT, UPT, 0x80, 0x8 ;  /* 0x000000000008789c */ /* 0x000fe20003f8f070 */
[----:B------:R-:W-:Y:S01]  /*3440*/  UMOV UR59, 0x40004040 ;  /* 0x40004040003b7882 */ /* 0x000fe20000000000 */
[----:B------:R-:W-:Y:S01]  /*3450*/  UMOV UR57, 0x40004040 ;  /* 0x4000404000397882 */ /* 0x000fe20000000000 */
[----:B------:R2:W-:Y:S01]  /*3460*/  UTCHMMA gdesc[UR58], gdesc[UR60], tmem[UR7], tmem[UR30], idesc[UR31], UPT ;  /* 0x00ff1e3c3a0075ea */ /* 0x0005e2000b800007 */
        /* <DEDUP_REMOVED lines=14> */
[----:B------:R-:W-:Y:S01]  /*3550*/  UMOV UR35, 0x40004040 ;  /* 0x4000404000237882 */ /* 0x000fe20000000000 */
[----:B------:R2:W-:Y:S01]  /*3560*/  UTCHMMA gdesc[UR38], gdesc[UR40], tmem[UR7], tmem[UR20], idesc[UR21], UPT ;  /* 0x00ff1428260075ea */ /* 0x0005e2000b800007 */
[----:B------:R2:W-:Y:S01]  /*3570*/  UTCHMMA gdesc[UR34], gdesc[UR36], tmem[UR7], tmem[UR18], idesc[UR19], UPT ;  /* 0x00ff1224220075ea */ /* 0x0005e2000b800007 */
[----:B------:R2:W-:Y:S01]  /*3580*/  UTCBAR [UR11], URZ ;  /* 0x000000ff0b0073e9 */ /* 0x0005e200080000ff */
[----:B------:R-:W-:Y:S01]  /*3590*/  UMOV UR17, UR14 ;  /* 0x0000000e00117c82 */ /* 0x000fe20008000000 */
[----:B------:R-:W-:Y:S05]  /*35a0*/  BRA.U UP0, `(.L_x_56) ;  /* 0xfffffffd00007547 */ /* 0x000fea000b83ffff */
.L_x_53:
[----:B------:R-:W-:Y:S01]  /*35b0*/  UIADD3 UR15, UPT, UPT, UR15, 0x1, URZ ;  /* 0x000000010f0f7890 */ /* 0x000fe2000fffe0ff */
[C---:B------:R-:W-:Y:S01]  /*35c0*/  ISETP.NE.AND P0, PT, R10.reuse, 0x2, PT ;  /* 0x000000020a00780c */ /* 0x040fe20003f05270 */
[----:B--2---:R-:W-:Y:S02]  /*35d0*/  UIADD3 UR7, UPT, UPT, UR6, 0x90, URZ ;  /* 0x0000009006077890 */ /* 0x004fe4000fffe0ff */
[----:B------:R-:W-:Y:S01]  /*35e0*/  UISETP.NE.AND UP0, UPT, UR15, 0x4, UPT ;  /* 0x000000040f00788c */ /* 0x000fe2000bf05270 */
[----:B-1----:R-:W-:Y:S02]  /*35f0*/  SEL R0, RZ, 0x1, P0 ;  /* 0x00000001ff007807 */ /* 0x002fe40000000000 */
[----:B------:R-:W-:Y:S01]  /*3600*/  SEL R10, R10, RZ, P0 ;  /* 0x000000ff0a0a7207 */ /* 0x000fe20000000000 */
[----:B------:R-:W-:Y:S01]  /*3610*/  USEL UR6, URZ, 0x1, UP0 ;  /* 0x00000001ff067887 */ /* 0x000fe20008000000 */
[----:B------:R-:W-:Y:S01]  /*3620*/  LOP3.LUT R9, R9, R0, RZ, 0x3c, !PT ;  /* 0x0000000009097212 */ /* 0x000fe200078e3cff */
[----:B------:R-:W-:Y:S01]  /*3630*/  USEL UR15, UR15, URZ, UP0 ;  /* 0x000000ff0f0f7287 */ /* 0x000fe20008000000 */
[----:B------:R1:W-:Y:S03]  /*3640*/  UTCBAR [UR7], URZ ;  /* 0x000000ff070073e9 */ /* 0x0003e600080000ff */
[----:B------:R-:W-:Y:S01]  /*3650*/  LOP3.LUT R11, R11, UR6, RZ, 0x3c, !PT ;  /* 0x000000060b0b7c12 */ /* 0x000fe2000f8e3cff */
[----:B------:R-:W-:Y:S07]  /*3660*/  @P1 BRA `(.L_x_57) ;  /* 0xfffffff800501947 */ /* 0x000fee000383ffff */
[----:B------:R-:W2:Y:S01]  /*3670*/  S2UR UR4, SR_CgaCtaId ;  /* 0x00000000000479c3 */ /* 0x000ea20000008800 */
[----:B------:R-:W-:Y:S01]  /*3680*/  ELECT P0, URZ, PT ;  /* 0x0000000000ff782f */ /* 0x000fe20003800000 */
[----:B------:R-:W-:Y:S01]  /*3690*/  IMAD.MOV.U32 R0, RZ, RZ, 0x1 ;  /* 0x00000001ff007424 */ /* 0x000fe200078e00ff */
[----:B------:R-:W-:Y:S01]  /*36a0*/  UIADD3 UR5, UPT, UPT, UR5, 0xb0, URZ ;  /* 0x000000b005057890 */ /* 0x000fe2000fffe0ff */
[----:B------:R-:W-:Y:S01]  /*36b0*/  SHF.L.U32 R3, R11, 0x1f, RZ ;  /* 0x0000001f0b037819 */ /* 0x000fe200000006ff */
[----:B------:R-:W-:-:S03]  /*36c0*/  UMOV UR6, 0x40 ;  /* 0x0000004000067882 */ /* 0x000fc60000000000 */
[----:B------:R-:W-:Y:S01]  /*36d0*/  UVIRTCOUNT.DEALLOC.SMPOOL 0x80 ;  /* 0x000000800000784c */ /* 0x000fe20000000000 */
[----:B--2---:R-:W-:Y:S02]  /*36e0*/  ULEA UR4, UR4, UR6, 0x18 ;  /* 0x0000000604047291 */ /* 0x004fe4000f8ec0ff */
[----:B------:R-:W-:-:S07]  /*36f0*/  ULEA UR6, UR15, UR5, 0x3 ;  /* 0x000000050f067291 */ /* 0x000fce000f8e18ff */
[----:B------:R2:W-:Y:S02]  /*3700*/  @P0 STS.U8 [UR4+0x1c], R0 ;  /* 0x00001c00ff000988 */ /* 0x0005e40008000004 */
[----:B------:R-:W4:Y:S02]  /*3710*/  SYNCS.PHASECHK.TRANS64.TRYWAIT P0, [UR6], R3 ;  /* 0x00000003ff0075a7 */ /* 0x000f240008001106 */
[----:B--2-4-:R-:W-:Y:S05]  /*3720*/  @!P0 BRA `(.L_x_58) ;  /* 0x0000004c00ec8947 */ /* 0x014fea0003800000 */
.L_x_145:
[----:B-1----:R-:W-:-:S04]  /*3730*/  UIADD3 UR7, UPT, UPT, UR15, 0x1, URZ ;  /* 0x000000010f077890 */ /* 0x002fc8000fffe0ff */
[----:B------:R-:W-:-:S04]  /*3740*/  UISETP.NE.AND UP0, UPT, UR7, 0x4, UPT ;  /* 0x000000040700788c */ /* 0x000fc8000bf05270 */
[----:B------:R-:W-:Y:S02]  /*3750*/  USEL UR8, URZ, 0x1, UP0 ;  /* 0x00000001ff087887 */ /* 0x000fe40008000000 */
[----:B------:R-:W-:-:S04]  /*3760*/  USEL UR7, UR7, URZ, UP0 ;  /* 0x000000ff07077287 */ /* 0x000fc80008000000 */
[----:B------:R-:W-:Y:S01]  /*3770*/  ULEA UR6, UR7, UR5, 0x3 ;  /* 0x0000000507067291 */ /* 0x000fe2000f8e18ff */
[----:B------:R-:W-:-:S04]  /*3780*/  LOP3.LUT R2, R11, UR8, RZ, 0x3c, !PT ;  /* 0x000000080b027c12 */ /* 0x000fc8000f8e3cff */
[----:B--2---:R-:W-:-:S04]  /*3790*/  SHF.L.U32 R3, R2, 0x1f, RZ ;  /* 0x0000001f02037819 */ /* 0x004fc800000006ff */
[----:B------:R-:W1:Y:S02]  /*37a0*/  SYNCS.PHASECHK.TRANS64.TRYWAIT P0, [UR6], R3 ;  /* 0x00000003ff0075a7 */ /* 0x000e640008001106 */
[----:B-1----:R-:W-:Y:S05]  /*37b0*/  @!P0 BRA `(.L_x_59) ;  /* 0x0000004c00e08947 */ /* 0x002fea0003800000 */
.L_x_147:
[----:B------:R-:W-:-:S04]  /*37c0*/  UIADD3 UR7, UPT, UPT, UR7, 0x1, URZ ;  /* 0x0000000107077890 */ /* 0x000fc8000fffe0ff */
[----:B------:R-:W-:-:S04]  /*37d0*/  UISETP.NE.AND UP0, UPT, UR7, 0x4, UPT ;  /* 0x000000040700788c */ /* 0x000fc8000bf05270 */
[----:B------:R-:W-:Y:S02]  /*37e0*/  USEL UR8, URZ, 0x1, UP0 ;  /* 0x00000001ff087887 */ /* 0x000fe40008000000 */
[----:B------:R-:W-:-:S04]  /*37f0*/  USEL UR7, UR7, URZ, UP0 ;  /* 0x000000ff07077287 */ /* 0x000fc80008000000 */
[----:B------:R-:W-:Y:S01]  /*3800*/  ULEA UR6, UR7, UR5, 0x3 ;  /* 0x0000000507067291 */ /* 0x000fe2000f8e18ff */
[----:B------:R-:W-:-:S04]  /*3810*/  LOP3.LUT R2, R2, UR8, RZ, 0x3c, !PT ;  /* 0x0000000802027c12 */ /* 0x000fc8000f8e3cff */
[----:B-1----:R-:W-:-:S04]  /*3820*/  SHF.L.U32 R3, R2, 0x1f, RZ ;  /* 0x0000001f02037819 */ /* 0x002fc800000006ff */
[----:B------:R-:W1:Y:S02]  /*3830*/  SYNCS.PHASECHK.TRANS64.TRYWAIT P0, [UR6], R3 ;  /* 0x00000003ff0075a7 */ /* 0x000e640008001106 */
[----:B-1----:R-:W-:Y:S05]  /*3840*/  @!P0 BRA `(.L_x_60) ;  /* 0x0000004c00d48947 */ /* 0x002fea0003800000 */
.L_x_149:
[----:B------:R-:W-:-:S04]  /*3850*/  UIADD3 UR7, UPT, UPT, UR7, 0x1, URZ ;  /* 0x0000000107077890 */ /* 0x000fc8000fffe0ff */
[----:B------:R-:W-:-:S04]  /*3860*/  UISETP.NE.AND UP0, UPT, UR7, 0x4, UPT ;  /* 0x000000040700788c */ /* 0x000fc8000bf05270 */
[----:B------:R-:W-:Y:S02]  /*3870*/  USEL UR6, URZ, 0x1, UP0 ;  /* 0x00000001ff067887 */ /* 0x000fe40008000000 */
[----:B------:R-:W-:-:S04]  /*3880*/  USEL UR7, UR7, URZ, UP0 ;  /* 0x000000ff07077287 */ /* 0x000fc80008000000 */
[----:B------:R-:W-:Y:S01]  /*3890*/  ULEA UR7, UR7, UR5, 0x3 ;  /* 0x0000000507077291 */ /* 0x000fe2000f8e18ff */
[----:B-1----:R-:W-:-:S04]  /*38a0*/  LOP3.LUT R3, R2, UR6, RZ, 0x3c, !PT ;  /* 0x0000000602037c12 */ /* 0x002fc8000f8e3cff */
[----:B------:R-:W-:-:S04]  /*38b0*/  SHF.L.U32 R3, R3, 0x1f, RZ ;  /* 0x0000001f03037819 */ /* 0x000fc800000006ff */
[----:B------:R-:W1:Y:S02]  /*38c0*/  SYNCS.PHASECHK.TRANS64.TRYWAIT P0, [UR7], R3 ;  /* 0x00000003ff0075a7 */ /* 0x000e640008001107 */
[----:B-1----:R-:W-:Y:S05]  /*38d0*/  @!P0 BRA `(.L_x_61) ;  /* 0x0000004c00c88947 */ /* 0x002fea0003800000 */
.L_x_151:
[----:B------:R-:W-:Y:S01]  /*38e0*/  NOP ;  /* 0x0000000000007918 */ /* 0x000fe20000000000 */
[----:B-1----:R-:W1:Y:S01]  /*38f0*/  LDS R0, [UR4+0x14] ;  /* 0x00001404ff007984 */ /* 0x002e620008000800 */
[----:B------:R-:W-:Y:S01]  /*3900*/  ULOP3.LUT UR6, UR16, 0xffff, URZ, 0xc0, !UPT ;  /* 0x0000ffff10067892 */ /* 0x000fe2000f8ec0ff */
[----:B------:R-:W-:Y:S01]  /*3910*/  UMOV UR8, 0xffff ;  /* 0x0000ffff00087882 */ /* 0x000fe20000000000 */
[----:B------:R-:W-:Y:S02]  /*3920*/  UMOV UR5, 0x1 ;  /* 0x0000000100057882 */ /* 0x000fe40000000000 */
[----:B------:R-:W-:-:S04]  /*3930*/  USHF.R.U32.HI UR6, URZ, 0x5, UR6 ;  /* 0x00000005ff067899 */ /* 0x000fc80008011606 */
[----:B------:R-:W-:Y:S02]  /*3940*/  USHF.L.U32 UR8, UR8, UR6, URZ ;  /* 0x0000000608087299 */ /* 0x000fe400080006ff */
[----:B------:R-:W-:-:S04]  /*3950*/  USHF.L.U32 UR5, UR5, UR6, URZ ;  /* 0x0000000605057299 */ /* 0x000fc800080006ff */
[----:B-1----:R-:W-:-:S04]  /*3960*/  LOP3.LUT R0, R0, UR8, RZ, 0xc0, !PT ;  /* 0x0000000800007c12 */ /* 0x002fc8000f8ec0ff */
[----:B------:R-:W-:-:S13]  /*3970*/  ISETP.NE.AND P0, PT, R0, UR8, PT ;  /* 0x0000000800007c0c */ /* 0x000fda000bf05270 */
[----:B------:R-:W-:Y:S05]  /*3980*/  @P0 BRA `(.L_x_62) ;  /* 0x0000000000580947 */ /* 0x000fea0003800000 */
[----:B------:R-:W1:Y:S02]  /*3990*/  LDS R0, [UR4+0x18] ;  /* 0x00001804ff007984 */ /* 0x000e640008000800 */
[----:B-1----:R-:W-:-:S04]  /*39a0*/  LOP3.LUT R0, R0, UR5, RZ, 0xc0, !PT ;  /* 0x0000000500007c12 */ /* 0x002fc8000f8ec0ff */
[----:B------:R-:W-:-:S13]  /*39b0*/  ISETP.NE.AND P0, PT, R0, UR5, PT ;  /* 0x0000000500007c0c */ /* 0x000fda000bf05270 */
[----:B------:R-:W-:Y:S05]  /*39c0*/  @P0 BRA `(.L_x_63) ;  /* 0x00000000003c0947 */ /* 0x000fea0003800000 */
[----:B------:R-:W1:Y:S01]  /*39d0*/  S2R R2, SR_LANEID ;  /* 0x0000000000027919 */ /* 0x000e620000000000 */
[----:B------:R-:W-:Y:S01]  /*39e0*/  ULOP3.LUT UR8, URZ, UR8, URZ, 0x33, !UPT ;  /* 0x00000008ff087292 */ /* 0x000fe2000f8e33ff */
[----:B------:R-:W-:Y:S01]  /*39f0*/  LOP3.LUT R4, RZ, UR5, RZ, 0x33, !PT ;  /* 0x00000005ff047c12 */ /* 0x000fe2000f8e33ff */
[----:B------:R-:W-:Y:S02]  /*3a00*/  VOTEU.ANY UR7, UPT, PT ;  /* 0x0000000000077886 */ /* 0x000fe400038e0100 */
[----:B------:R-:W-:Y:S01]  /*3a10*/  UFLO.U32 UR7, UR7 ;  /* 0x00000007000772bd */ /* 0x000fe200080e0000 */
[----:B------:R-:W2:Y:S01]  /*3a20*/  REDUX UR5, R4 ;  /* 0x00000000040573c4 */ /* 0x000ea20000000000 */
[----:B------:R-:W-:-:S06]  /*3a30*/  IMAD.U32 R0, RZ, RZ, UR8 ;  /* 0x00000008ff007e24 */ /* 0x000fcc000f8e00ff */
[----:B------:R4:W-:Y:S01]  /*3a40*/  UTCATOMSWS.AND URZ, UR8 ;  /* 0x0000000800ff79e3 */ /* 0x0009e20008000000 */
[----:B------:R-:W3:Y:S01]  /*3a50*/  REDUX UR6, R0 ;  /* 0x00000000000673c4 */ /* 0x000ee20000000000 */
[----:B-1----:R-:W-:Y:S01]  /*3a60*/  ISETP.EQ.U32.AND P0, PT, R2, UR7, PT ;  /* 0x0000000702007c0c */ /* 0x002fe2000bf02070 */
[----:B--2---:R-:W-:Y:S01]  /*3a70*/  IMAD.U32 R2, RZ, RZ, UR5 ;  /* 0x00000005ff027e24 */ /* 0x004fe2000f8e00ff */
[----:B---3--:R-:W-:-:S11]  /*3a80*/  MOV R3, UR6 ;  /* 0x0000000600037c02 */ /* 0x008fd60008000f00 */
[----:B------:R4:W-:Y:S04]  /*3a90*/  @P0 ATOMS.AND RZ, [UR4+0x14], R3 ;  /* 0x00001403ffff098c */ /* 0x0009e8000a800004 */
[----:B------:R4:W-:Y:S01]  /*3aa0*/  @P0 ATOMS.AND RZ, [UR4+0x18], R2 ;  /* 0x00001802ffff098c */ /* 0x0009e2000a800004 */
[----:B------:R-:W-:Y:S05]  /*3ab0*/  BRA `(.L_x_64) ;  /* 0x0000000000147947 */ /* 0x000fea0003800000 */
.L_x_63:
[----:B------:R-:W-:Y:S02]  /*3ac0*/  MOV R2, 0x3ae0 ;  /* 0x00003ae000027802 */ /* 0x000fe40000000f00 */
[----:B---3-5:R-:W-:Y:S05]  /*3ad0*/  CALL.REL.NOINC `($__internal_0_$__cuda_sm10x_tcgen05_guardrail_trap_col_being_dealloced_not_returned_by_alloc) ;  /* 0x0000005000b07944 */ /* 0x028fea0003c00000 */
[----:B------:R-:W-:Y:S05]  /*3ae0*/  BRA `(.L_x_64) ;  /* 0x0000000000087947 */ /* 0x000fea0003800000 */
.L_x_62:
[----:B------:R-:W-:Y:S02]  /*3af0*/  MOV R2, 0x3b10 ;  /* 0x00003b1000027802 */ /* 0x000fe40000000f00 */
[----:B---3-5:R-:W-:Y:S05]  /*3b00*/  CALL.REL.NOINC `($__internal_2_$__cuda_sm10x_tcgen05_guardrail_trap_unallocated_columns_being_dealloced) ;  /* 0x0000005000bc7944 */ /* 0x028fea0003c00000 */
.L_x_64:
[----:B------:R-:W-:Y:S01]  /*3b10*/  NOP ;  /* 0x0000000000007918 */ /* 0x000fe20000000000 */
[----:B----4-:R-:W-:Y:S05]  /*3b20*/  EXIT ;  /* 0x000000000000794d */ /* 0x010fea0003800000 */
.L_x_46:
[----:B------:R-:W-:-:S09]  /*3b30*/  UISETP.NE.OR UP2, UPT, UR8, 0x3, !UP2 ;  /* 0x000000030800788c */ /* 0x000fd2000d745670 */
[----:B------:R-:W-:Y:S05]  /*3b40*/  BRA.U UP2, `(.L_x_65) ;  /* 0x0000001102147547 */ /* 0x000fea000b800000 */
[----:B------:R-:W1:Y:S01]  /*3b50*/  LDC R0, c[0x0][0xb30] ;  /* 0x0002cc00ff007b82 */ /* 0x000e620000000800 */
[----:B------:R-:W2:Y:S01]  /*3b60*/  LDCU.64 UR8, c[0x0][0x888] ;  /* 0x00011100ff0877ac */ /* 0x000ea20008000a00 */
[----:B------:R-:W-:Y:S02]  /*3b70*/  HFMA2 R25, -RZ, RZ, 0, 0 ;  /* 0x00000000ff197431 */ /* 0x000fe400000001ff */
[----:B-----5:R-:W-:Y:S01]  /*3b80*/  IMAD.MOV.U32 R32, RZ, RZ, 0x1 ;  /* 0x00000001ff207424 */ /* 0x020fe200078e00ff */
[----:B------:R-:W-:Y:S01]  /*3b90*/  MOV R23, 0x2000 ;  /* 0x0000200000177802 */ /* 0x000fe20000000f00 */
[----:B------:R-:W4:Y:S01]  /*3ba0*/  LDCU.64 UR4, c[0x0][0x890] ;  /* 0x00011200ff0477ac */ /* 0x000f220008000a00 */
[----:B------:R-:W-:Y:S01]  /*3bb0*/  IMAD.MOV.U32 R27, RZ, RZ, RZ ;  /* 0x000000ffff1b7224 */ /* 0x000fe200078e00ff */
[----:B------:R-:W3:Y:S01]  /*3bc0*/  LDC R19, c[0x0][0x370] ;  /* 0x0000dc00ff137b82 */ /* 0x000ee20000000800 */
[----:B------:R-:W-:Y:S01]  /*3bd0*/  UMOV UR7, 0x400 ;  /* 0x0000040000077882 */ /* 0x000fe20000000000 */
[----:B------:R-:W-:-:S02]  /*3be0*/  UPLOP3.LUT UP1, UPT, UPT, UPT, UPT, 0x40, 0x4 ;  /* 0x000000000004789c */ /* 0x000fc40003f2e870 */
[----:B------:R-:W-:-:S04]  /*3bf0*/  ULEA UR7, UR37, UR7, 0x18 ;  /* 0x0000000725077291 */ /* 0x000fc8000f8ec0ff */
[----:B------:R-:W3:Y:S01]  /*3c00*/  LDC R2, c[0x0][0xb0c] ;  /* 0x0002c300ff027b82 */ /* 0x000ee20000000800 */
[----:B------:R-:W-:Y:S02]  /*3c10*/  UIADD3 UR13, UPT, UPT, UR7, 0x38, URZ ;  /* 0x00000038070d7890 */ /* 0x000fe4000fffe0ff */
[----:B--2---:R-:W-:Y:S02]  /*3c20*/  UISETP.NE.U32.AND UP2, UPT, UR8, URZ, UPT ;  /* 0x000000ff0800728c */ /* 0x004fe4000bf45070 */
[----:B------:R-:W-:Y:S02]  /*3c30*/  UIADD3 UR33, UPT, UPT, UR7, 0x20, URZ ;  /* 0x0000002007217890 */ /* 0x000fe4000fffe0ff */
[----:B----4-:R-:W-:Y:S01]  /*3c40*/  UISETP.NE.U32.AND UP3, UPT, UR4, URZ, UPT ;  /* 0x000000ff0400728c */ /* 0x010fe2000bf65070 */
[----:B------:R-:W2:Y:S01]  /*3c50*/  LDC R18, c[0x0][0xb20] ;  /* 0x0002c800ff127b82 */ /* 0x000ea20000000800 */
[----:B-1----:R-:W-:Y:S01]  /*3c60*/  ISETP.NE.AND P1, PT, R0, 0x1, PT ;  /* 0x000000010000780c */ /* 0x002fe20003f25270 */
[----:B------:R-:W-:-:S02]  /*3c70*/  UISETP.NE.AND.EX UP2, UPT, UR9, URZ, UPT, UP2 ;  /* 0x000000ff0900728c */ /* 0x000fc4000bf45320 */
[----:B------:R-:W-:Y:S02]  /*3c80*/  UIADD3 UR25, UPT, UPT, UR7, 0x28, URZ ;  /* 0x0000002807197890 */ /* 0x000fe4000fffe0ff */
[----:B------:R-:W-:Y:S02]  /*3c90*/  UIADD3 UR17, UPT, UPT, UR7, 0x30, URZ ;  /* 0x0000003007117890 */ /* 0x000fe4000fffe0ff */
[----:B------:R-:W1:Y:S01]  /*3ca0*/  LDC.64 R36, c[0x0][0x348] ;  /* 0x0000d200ff247b82 */ /* 0x000e620000000a00 */
[----:B------:R-:W-:Y:S02]  /*3cb0*/  UPRMT UR13, UR37, 0x654, UR13 ;  /* 0x00000654250d7896 */ /* 0x000fe4000800000d */
[----:B------:R-:W-:-:S05]  /*3cc0*/  UISETP.NE.AND.EX UP3, UPT, UR5, URZ, UPT, UP3 ;  /* 0x000000ff0500728c */ /* 0x000fca000bf65330 */
[----:B------:R-:W4:Y:S08]  /*3cd0*/  LDC.64 R16, c[0x0][0xb10] ;  /* 0x0002c400ff107b82 */ /* 0x000f300000000a00 */
[----:B------:R-:W1:Y:S08]  /*3ce0*/  LDC.64 R6, c[0x0][0xb18] ;  /* 0x0002c600ff067b82 */ /* 0x000e700000000a00 */
[----:B------:R-:W1:Y:S08]  /*3cf0*/  LDC.64 R4, c[0x0][0xb28] ;  /* 0x0002ca00ff047b82 */ /* 0x000e700000000a00 */
[----:B--23--:R-:W1:Y:S02]  /*3d00*/  LDC R22, c[0x0][0x374] ;  /* 0x0000dd00ff167b82 */ /* 0x00ce640000000800 */
.L_x_76:
[----:B------:R-:W-:Y:S02]  /*3d10*/  LEA R0, R27, UR7, 0x3 ;  /* 0x000000071b007c11 */ /* 0x000fe4000f8e18ff */
[----:B------:R-:W-:Y:S02]  /*3d20*/  SHF.L.U32 R3, R25, 0x1f, RZ ;  /* 0x0000001f19037819 */ /* 0x000fe400000006ff */
[----:B------:R-:W-:Y:S02]  /*3d30*/  LEA R28, R27, UR7, 0x4 ;  /* 0x000000071b1c7c11 */ /* 0x000fe4000f8e20ff */
[----:B--2---:R-:W2:Y:S02]  /*3d40*/  SYNCS.PHASECHK.TRANS64.TRYWAIT P0, [R0+URZ+0x70], R3 ;  /* 0x00007003000075a7 */ /* 0x004ea400080011ff */
[----:B--2---:R-:W-:Y:S05]  /*3d50*/  @!P0 BRA `(.L_x_66) ;  /* 0x0000004800c08947 */ /* 0x004fea0003800000 */
.L_x_152:
[----:B------:R-:W-:Y:S01]  /*3d60*/  ISETP.GE.AND P0, PT, R26, 0x1, PT ;  /* 0x000000011a00780c */ /* 0x000fe20003f06270 */
[----:B------:R-:W3:Y:S01]  /*3d70*/  LDS.128 R28, [R28+0x100] ;  /* 0x000100001c1c7984 */ /* 0x000ee20000000c00 */
[----:B--2---:R-:W-:Y:S01]  /*3d80*/  VIADD R0, R0, 0x80 ;  /* 0x0000008000007836 */ /* 0x004fe20000000000 */
[----:B------:R-:W-:Y:S01]  /*3d90*/  @!PT LDS RZ, [RZ] ;  /* 0x00000000fffff984 */ /* 0x000fe20000000800 */
[----:B------:R-:W-:Y:S01]  /*3da0*/  @!PT LDS RZ, [RZ] ;  /* 0x00000000fffff984 */ /* 0x000fe20000000800 */
[----:B------:R-:W-:Y:S01]  /*3db0*/  @!PT LDS RZ, [RZ] ;  /* 0x00000000fffff984 */ /* 0x000fe20000000800 */
[----:B------:R-:W-:Y:S01]  /*3dc0*/  @!PT LDS RZ, [RZ] ;  /* 0x00000000fffff984 */ /* 0x000fe20000000800 */
[----:B------:R2:W-:Y:S06]  /*3dd0*/  MEMBAR.ALL.CTA ;  /* 0x0000000000007992 */ /* 0x0005ec0000008000 */
[----:B--2---:R-:W2:Y:S01]  /*3de0*/  FENCE.VIEW.ASYNC.S ;  /* 0x00000000000073c6 */ /* 0x004ea20000000000 */
[----:B------:R-:W-:Y:S04]  /*3df0*/  PRMT R0, RZ, 0x654, R0 ;  /* 0x00000654ff007816 */ /* 0x000fe80000000000 */
[----:B--2---:R2:W-:Y:S01]  /*3e00*/  SYNCS.ARRIVE.TRANS64.RED.A1T0 RZ, [R0+URZ], RZ ;  /* 0x000000ff00ff79a7 */ /* 0x0045e200081004ff */
[----:B---3--:R-:W-:Y:S11]  /*3e10*/  LOP3.LUT P3, RZ, R30, 0x1, RZ, 0xc0, !PT ;  /* 0x000000011eff7812 */ /* 0x008ff6000786c0ff */
[----:B------:R-:W-:Y:S02]  /*3e20*/  @!UPT UIADD3 URZ, UPT, UPT, URZ, URZ, URZ ;  /* 0x000000fffffff290 */ /* 0x000fe4000fffe0ff */
[----:B------:R-:W-:Y:S02]  /*3e30*/  @P3 MOV R13, R28 ;  /* 0x0000001c000d3202 */ /* 0x000fe40000000f00 */
[----:B------:R-:W-:Y:S01]  /*3e40*/  @P3 LOP3.LUT R8, R29, 0xffff, RZ, 0xc0, !PT ;  /* 0x0000ffff1d083812 */ /* 0x000fe200078ec0ff */
[----:B--2---:R-:W-:Y:S06]  /*3e50*/  @!P0 BRA `(.L_x_67) ;  /* 0x0000000000a48947 */ /* 0x004fec0003800000 */
[----:B-1----:R-:W-:Y:S01]  /*3e60*/  IMAD.HI.U32 R33, R22, R7, RZ ;  /* 0x0000000716217227 */ /* 0x002fe200078e00ff */
[----:B------:R-:W-:Y:S02]  /*3e70*/  ISETP.NE.AND P0, PT, R6, 0x1, PT ;  /* 0x000000010600780c */ /* 0x000fe40003f05270 */
[----:B------:R-:W-:Y:S01]  /*3e80*/  ISETP.NE.AND P2, PT, R26, 0x1, PT ;  /* 0x000000011a00780c */ /* 0x000fe20003f45270 */
[----:B----4-:R-:W-:Y:S01]  /*3e90*/  IMAD.HI.U32 R34, R19, R16, RZ ;  /* 0x0000001013227227 */ /* 0x010fe200078e00ff */
[----:B------:R-:W-:Y:S02]  /*3ea0*/  SHF.R.U32.HI R33, RZ, R18, R33 ;  /* 0x00000012ff217219 */ /* 0x000fe40000011621 */
[----:B------:R-:W-:Y:S01]  /*3eb0*/  ISETP.NE.AND P4, PT, R2, 0x1, PT ;  /* 0x000000010200780c */ /* 0x000fe20003f85270 */
[----:B------:R-:W-:Y:S01]  /*3ec0*/  IMAD.HI.U32 R38, R13, R16, RZ ;  /* 0x000000100d267227 */ /* 0x000fe200078e00ff */
[----:B------:R-:W-:Y:S02]  /*3ed0*/  SHF.R.U32.HI R34, RZ, R17, R34 ;  /* 0x00000011ff227219 */ /* 0x000fe40000011622 */
[----:B------:R-:W-:Y:S01]  /*3ee0*/  SEL R3, R22, R33, !P0 ;  /* 0x0000002116037207 */ /* 0x000fe20004000000 */
[C---:B------:R-:W-:Y:S01]  /*3ef0*/  IMAD.HI.U32 R33, R8.reuse, R7, RZ ;  /* 0x0000000708217227 */ /* 0x040fe200078e00ff */
[----:B------:R-:W-:Y:S02]  /*3f00*/  SEL R11, R19, R34, !P4 ;  /* 0x00000022130b7207 */ /* 0x000fe40006000000 */
[----:B------:R-:W-:Y:S01]  /*3f10*/  SHF.R.U32.HI R38, RZ, R17, R38 ;  /* 0x00000011ff267219 */ /* 0x000fe20000011626 */
[----:B------:R-:W-:Y:S01]  /*3f20*/  IMAD.HI.U32 R40, R3, R4, RZ ;  /* 0x0000000403287227 */ /* 0x000fe200078e00ff */
[----:B------:R-:W-:Y:S03]  /*3f30*/  SHF.R.U32.HI R33, RZ, R18, R33 ;  /* 0x00000012ff217219 */ /* 0x000fe60000011621 */
[----:B------:R-:W-:Y:S01]  /*3f40*/  IMAD.HI.U32 R34, R11, R4, RZ ;  /* 0x000000040b227227 */ /* 0x000fe200078e00ff */
[----:B------:R-:W-:Y:S02]  /*3f50*/  @P2 SHF.R.U32.HI R3, RZ, R5, R40 ;  /* 0x00000005ff032219 */ /* 0x000fe40000011628 */
[----:B------:R-:W-:Y:S02]  /*3f60*/  SEL R9, R8, R33, !P0 ;  /* 0x0000002108097207 */ /* 0x000fe40004000000 */
[----:B------:R-:W-:Y:S01]  /*3f70*/  @P2 SHF.R.U32.HI R11, RZ, R5, R34 ;  /* 0x00000005ff0b2219 */ /* 0x000fe20000011622 */
[C---:B------:R-:W-:Y:S01]  /*3f80*/  IMAD R10, R26.reuse, R3, RZ ;  /* 0x000000031a0a7224 */ /* 0x040fe200078e02ff */
[----:B------:R-:W-:Y:S01]  /*3f90*/  SEL R3, R13, R38, !P4 ;  /* 0x000000260d037207 */ /* 0x000fe20006000000 */
[C---:B------:R-:W-:Y:S03]  /*3fa0*/  IMAD.HI.U32 R14, R9.reuse, R4, RZ ;  /* 0x00000004090e7227 */ /* 0x040fe600078e00ff */
[----:B------:R-:W-:Y:S01]  /*3fb0*/  ISETP.GE.AND P0, PT, R9, R10, PT ;  /* 0x0000000a0900720c */ /* 0x000fe20003f06270 */
[C---:B------:R-:W-:Y:S01]  /*3fc0*/  IMAD R12, R26.reuse, R11, RZ ;  /* 0x0000000b1a0c7224 */ /* 0x040fe200078e02ff */
[-C--:B------:R-:W-:Y:S04]  /*3fd0*/  SHF.R.U32.HI R14, RZ, R5.reuse, R14 ;  /* 0x00000005ff0e7219 */ /* 0x080fe8000001160e */
[----:B------:R-:W-:Y:S02]  /*3fe0*/  ISETP.GE.OR P0, PT, R3, R12, P0 ;  /* 0x0000000c0300720c */ /* 0x000fe40000706670 */
[----:B------:R-:W-:Y:S05]  /*3ff0*/  SEL R15, R9, R14, !P2 ;  /* 0x0000000e090f7207 */ /* 0x000fea0005000000 */
[----:B------:R-:W-:Y:S04]  /*4000*/  IMAD.MOV R14, RZ, RZ, -R15 ;  /* 0x000000ffff0e7224 */ /* 0x000fe800078e0a0f */
[----:B------:R-:W-:Y:S02]  /*4010*/  IMAD R14, R26, R14, R9 ;  /* 0x0000000e1a0e7224 */ /* 0x000fe400078e0209 */
[C---:B------:R-:W-:Y:S05]  /*4020*/  @!P0 IMAD.HI.U32 R10, R3.reuse, R4, RZ ;  /* 0x00000004030a8227 */ /* 0x040fea00078e00ff */
[----:B------:R-:W-:Y:S04]  /*4030*/  @!P0 SHF.R.U32.HI R10, RZ, R5, R10 ;  /* 0x00000005ff0a8219 */ /* 0x000fe8000001160a */
[----:B------:R-:W-:Y:S01]  /*4040*/  @!P0 SEL R0, R3, R10, !P2 ;  /* 0x0000000a03008207 */ /* 0x000fe20005000000 */
[----:B------:R-:W-:Y:S03]  /*4050*/  IMAD.MOV R10, RZ, RZ, -R3 ;  /* 0x000000ffff0a7224 */ /* 0x000fe600078e0a03 */
[----:B------:R-:W-:Y:S01]  /*4060*/  @!P0 IADD3 R15, PT, PT, R15, -R0, RZ ;  /* 0x800000000f0f8210 */ /* 0x000fe20007ffe0ff */
[----:B------:R-:W-:Y:S01]  /*4070*/  @!P0 IMAD R0, R11, R14, R0 ;  /* 0x0000000e0b008224 */ /* 0x000fe200078e0200 */
[----:B------:R-:W-:Y:S01]  /*4080*/  IADD3 R11, PT, PT, -R9, RZ, RZ ;  /* 0x000000ff090b7210 */ /* 0x000fe20007ffe1ff */
[----:B------:R-:W-:Y:S02]  /*4090*/  IMAD R13, R2, R10, R13 ;  /* 0x0000000a020d7224 */ /* 0x000fe400078e020d */
[----:B------:R-:W-:Y:S02]  /*40a0*/  @!P0 IMAD R9, R15, R26, R3 ;  /* 0x0000001a0f098224 */ /* 0x000fe400078e0203 */
[----:B------:R-:W-:Y:S02]  /*40b0*/  @!P0 IMAD.MOV.U32 R3, RZ, RZ, R0 ;  /* 0x000000ffff038224 */ /* 0x000fe400078e0000 */
[----:B------:R-:W-:Y:S02]  /*40c0*/  IMAD R8, R6, R11, R8 ;  /* 0x0000000b06087224 */ /* 0x000fe400078e0208 */
[----:B------:R-:W-:Y:S02]  /*40d0*/  IMAD R13, R3, R2, R13 ;  /* 0x00000002030d7224 */ /* 0x000fe400078e020d */
[----:B------:R-:W-:Y:S02]  /*40e0*/  IMAD R8, R9, R6, R8 ;  /* 0x0000000609087224 */ /* 0x000fe400078e0208 */
.L_x_67:
[----:B------:R-:W-:Y:S05]  /*40f0*/  BRA.U UP1, `(.L_x_68) ;  /* 0x0000000101107547 */ /* 0x000fea000b800000 */
[----:B------:R-:W-:Y:S04]  /*4100*/  MOV R0, UR6 ;  /* 0x0000000600007c02 */ /* 0x000fe80008000f00 */
[----:B------:R-:W-:Y:S04]  /*4110*/  SHF.L.U32 R3, R0, 0x1f, RZ ;  /* 0x0000001f00037819 */ /* 0x000fe800000006ff */
[----:B------:R-:W2:Y:S02]  /*4120*/  SYNCS.PHASECHK.TRANS64.TRYWAIT P0, [UR7+0x68], R3 ;  /* 0x00006803ff0075a7 */ /* 0x000ea40008001107 */
[----:B--2---:R-:W-:Y:S05]  /*4130*/  @!P0 BRA `(.L_x_69) ;  /* 0x0000004400dc8947 */ /* 0x004fea0003800000 */
.L_x_68:
[----:B------:R-:W-:Y:S02]  /*4140*/  R2UR UR35, R21 ;  /* 0x00000000152372ca */ /* 0x000fe400000e0000 */
[----:B------:R-:W-:Y:S02]  /*4150*/  R2UR UR34, R20 ;  /* 0x00000000142272ca */ /* 0x000fe400000e0000 */
[----:B------:R-:W-:Y:S02]  /*4160*/  ISETP.NE.U32.AND P2, PT, RZ, UR4, PT ;  /* 0x00000004ff007c0c */ /* 0x000fe4000bf45070 */
[----:B------:R-:W-:Y:S02]  /*4170*/  SHF.L.U32 R12, R32, 0x1f, RZ ;  /* 0x0000001f200c7819 */ /* 0x000fe400000006ff */
[----:B------:R-:W-:Y:S05]  /*4180*/  ISETP.NE.AND.EX P2, PT, RZ, UR5, PT, P2 ;  /* 0x00000005ff007c0c */ /* 0x000fea000bf45320 */
[----:B------:R-:W-:Y:S02]  /*4190*/  USHF.L.U32 UR35, UR35, 0x7, URZ ;  /* 0x0000000723237899 */ /* 0x000fe400080006ff */
[----:B------:R-:W-:Y:S01]  /*41a0*/  USHF.L.U32 UR34, UR34, 0x6, URZ ;  /* 0x0000000622227899 */ /* 0x000fe200080006ff */
[----:B------:R-:W-:Y:S11]  /*41b0*/  BRA.U !UP3, `(.L_x_70) ;  /* 0x000000010b347547 */ /* 0x000ff6000b800000 */
[----:B------:R-:W-:Y:S01]  /*41c0*/  UPLOP3.LUT UP0, UPT, UPT, UPT, UP2, 0x80, 0x8 ;  /* 0x000000000008789c */ /* 0x000fe20003f0f020 */
[----:B--2---:R-:W-:Y:S02]  /*41d0*/  HFMA2 R0, -RZ, RZ, 0, 5.9604644775390625e-08 ;  /* 0x00000001ff007431 */ /* 0x004fe400000001ff */
[----:B------:R-:W-:Y:S03]  /*41e0*/  IMAD.MOV.U32 R67, RZ, RZ, 0x1 ;  /* 0x00000001ff437424 */ /* 0x000fe600078e00ff */
[----:B------:R-:W-:Y:S05]  /*41f0*/  PLOP3.LUT P0, PT, PT, PT, UP0, 0x80, 0x8 ;  /* 0x000000000008781c */ /* 0x000fea0003f0f008 */
[----:B------:R-:W2:Y:S01]  /*4200*/  @UP0 LDCU.64 UR10, c[0x0][0x888] ;  /* 0x00011100ff0a07ac */ /* 0x000ea20008000a00 */
[----:B------:R-:W-:Y:S07]  /*4210*/  @UP0 UIMAD UR8, UR36, UR4, URZ ;  /* 0x00000004240802a4 */ /* 0x000fee000f8e02ff */
[----:B------:R-:W-:Y:S01]  /*4220*/  @!P0 PRMT R67, R0, 0x7610, R67 ;  /* 0x0000761000438816 */ /* 0x000fe20000000043 */
[----:B--2---:R-:W-:Y:S03]  /*4230*/  @UP0 UIMAD.WIDE UR10, UR8, 0x4, UR10 ;  /* 0x00000004080a08a5 */ /* 0x004fe6000f8e020a */
[----:B------:R-:W2:Y:S03]  /*4240*/  @!UP0 LDCU UR8, c[0x0][0x880] ;  /* 0x00011000ff0887ac */ /* 0x000ea60008000800 */
[----:B------:R-:W-:Y:S01]  /*4250*/  IMAD.U32 R10, RZ, RZ, UR10 ;  /* 0x0000000aff0a7e24 */ /* 0x000fe2000f8e00ff */
[----:B------:R-:W-:Y:S05]  /*4260*/  MOV R11, UR11 ;  /* 0x0000000b000b7c02 */ /* 0x000fea0008000f00 */
[----:B------:R3:W5:Y:S02]  /*4270*/  @P0 LDG.E R35, desc[UR46][R10.64] ;  /* 0x0000002e0a230981 */ /* 0x000764000c1e1900 */
[----:B--23--:R-:W-:Y:S07]  /*4280*/  @!P0 IMAD.U32 R35, RZ, RZ, UR8 ;  /* 0x00000008ff238e24 */ /* 0x00cfee000f8e00ff */
.L_x_70:
[----:B-----5:R-:W-:Y:S01]  /*4290*/  @!P2 FSETP.EQ.AND P0, PT, R35, RZ, PT ;  /* 0x000000ff2300a20b */ /* 0x020fe20003f02000 */
[----:B------:R-:W-:Y:S01]  /*42a0*/  @!UPT UIADD3 URZ, UPT, UPT, URZ, URZ, URZ ;  /* 0x000000fffffff290 */ /* 0x000fe2000fffe0ff */
[----:B------:R-:W-:Y:S11]  /*42b0*/  @!P2 BRA `(.L_x_71) ;  /* 0x000000000014a947 */ /* 0x000ff60003800000 */
[----:B------:R-:W-:Y:S02]  /*42c0*/  LOP3.LUT P2, RZ, R67, 0xff, RZ, 0xc0, !PT ;  /* 0x000000ff43ff7812 */ /* 0x000fe4000784c0ff */
[----:B------:R-:W-:Y:S04]  /*42d0*/  PLOP3.LUT P0, PT, PT, PT, UP0, 0x80, 0x8 ;  /* 0x000000000008781c */ /* 0x000fe80003f0f008 */
[----:B------:R-:W-:Y:S07]  /*42e0*/  PLOP3.LUT P0, PT, P0, PT, PT, 0x8, 0x80 ;  /* 0x000000000080781c */ /* 0x000fee000070e170 */
[----:B------:R-:W-:Y:S11]  /*42f0*/  @P2 FSETP.EQ.AND P0, PT, R35, RZ, PT ;  /* 0x000000ff2300220b */ /* 0x000ff60003f02000 */
[----:B------:R-:W-:Y:S02]  /*4300*/  @!UPT UIADD3 URZ, UPT, UPT, URZ, URZ, URZ ;  /* 0x000000fffffff290 */ /* 0x000fe4000fffe0ff */
.L_x_71:
[----:B------:R-:W3:Y:S01]  /*4310*/  SYNCS.PHASECHK.TRANS64.TRYWAIT P2, [UR7+0x40], R12 ;  /* 0x0000400cff0075a7 */ /* 0x000ee20008041107 */
[----:B------:R-:W-:Y:S04]  /*4320*/  ELECT P4, URZ, PT ;  /* 0x0000000000ff782f */ /* 0x000fe80003880000 */
[----:B------:R-:W-:Y:S11]  /*4330*/  PLOP3.LUT P4, PT, P0, P4, PT, 0xf2, 0x2f ;  /* 0x00000000002f781c */ /* 0x000ff60000789e72 */
[----:B------:R-:W-:Y:S02]  /*4340*/  @!UPT UIADD3 URZ, UPT, UPT, URZ, URZ, URZ ;  /* 0x000000fffffff290 */ /* 0x000fe4000fffe0ff */
[----:B-1----:R-:W-:Y:S05]  /*4350*/  @!P4 IADD3 R9, P0, PT, R36, 0x580, RZ ;  /* 0x000005802409c810 */ /* 0x002fea0007f1e0ff */
[----:B--2---:R-:W-:Y:S01]  /*4360*/  @!P4 IMAD.X R0, RZ, RZ, R37, P0 ;  /* 0x000000ffff00c224 */ /* 0x004fe200000e0625 */
[----:B---3--:R-:W-:Y:S07]  /*4370*/  @!P2 BRA `(.L_x_72) ;  /* 0x000000440064a947 */ /* 0x008fee0003800000 */
.L_x_155:
[----:B------:R-:W-:Y:S01]  /*4380*/  @!P4 R2UR UR8, R0 ;  /* 0x000000000008c2ca */ /* 0x000fe200000e0000 */
[----:B------:R-:W-:Y:S01]  /*4390*/  VOTEU.ALL UP1, P4 ;  /* 0x0000000000ff7886 */ /* 0x000fe20002020000 */
[----:B------:R-:W-:Y:S01]  /*43a0*/  @!P4 R2UR UR9, R9 ;  /* 0x000000000909c2ca */ /* 0x000fe200000e0000 */
[----:B------:R-:W-:Y:S01]  /*43b0*/  @!P4 IMAD.MOV.U32 R0, RZ, RZ, 0x2000 ;  /* 0x00002000ff00c424 */ /* 0x000fe200078e00ff */
[----:B------:R-:W-:Y:S01]  /*43c0*/  UMOV UR10, 0x0 ;  /* 0x00000000000a7882 */ /* 0x000fe20000000000 */
[----:B------:R-:W-:Y:S01]  /*43d0*/  UMOV UR11, 0x10000000 ;  /* 0x10000000000b7882 */ /* 0x000fe20000000000 */
[----:B------:R-:W-:Y:S01]  /*43e0*/  @!UP1 UIADD3 UR32, UPT, UPT, UR7, 0x200, URZ ;  /* 0x0000020007209890 */ /* 0x000fe2000fffe0ff */
[----:B------:R-:W-:Y:S01]  /*43f0*/  @!P4 IADD3 R9, P0, PT, R36, 0x580, RZ ;  /* 0x000005802409c810 */ /* 0x000fe20007f1e0ff */
[----:B------:R-:W-:Y:S05]  /*4400*/  VOTEU.ALL UP1, P4 ;  /* 0x0000000000ff7886 */ /* 0x000fea0002020000 */
[----:B------:R-:W-:Y:S01]  /*4410*/  IMAD.U32 R11, RZ, RZ, UR8 ;  /* 0x00000008ff0b7e24 */ /* 0x000fe2000f8e00ff */
[----:B------:R-:W-:Y:S01]  /*4420*/  UPRMT UR8, UR37, 0x654, UR33 ;  /* 0x0000065425087896 */ /* 0x000fe20008000021 */
[----:B------:R-:W-:Y:S03]  /*4430*/  IMAD.U32 R10, RZ, RZ, UR9 ;  /* 0x00000009ff0a7e24 */ /* 0x000fe6000f8e00ff */
[----:B------:R-:W-:Y:S02]  /*4440*/  @!P4 R2UR UR15, R11 ;  /* 0x000000000b0fc2ca */ /* 0x000fe400000e0000 */
[----:B------:R-:W-:Y:S11]  /*4450*/  @!P4 R2UR UR14, R10 ;  /* 0x000000000a0ec2ca */ /* 0x000ff600000e0000 */
[----:B------:R-:W-:Y:S02]  /*4460*/  @!UPT UIADD3 URZ, UPT, UPT, URZ, URZ, URZ ;  /* 0x000000fffffff290 */ /* 0x000fe4000fffe0ff */
[----:B------:R2:W-:Y:S01]  /*4470*/  @!UP1 UTMALDG.3D [UR32], [UR14], desc[UR10] ;  /* 0x00000a200e0095b4 */ /* 0x0005e20008011000 */
[----:B------:R3:W-:Y:S01]  /*4480*/  @!P4 SYNCS.ARRIVE.TRANS64.RED.A0TR RZ, [UR7+0x20], R0 ;  /* 0x00002000ffffc9a7 */ /* 0x0007e20008300407 */
[----:B------:R-:W-:Y:S01]  /*4490*/  SYNCS.ARRIVE.TRANS64.RED.A1T0 RZ, [UR8], RZ ;  /* 0x000000ffffff79a7 */ /* 0x000fe20008100408 */
[----:B---3--:R-:W-:Y:S01]  /*44a0*/  @!P4 IMAD.X R0, RZ, RZ, R37, P0 ;  /* 0x000000ffff00c224 */ /* 0x008fe200000e0625 */
[----:B------:R-:W3:Y:S02]  /*44b0*/  SYNCS.PHASECHK.TRANS64.TRYWAIT P2, [UR7+0x48], R12 ;  /* 0x0000480cff0075a7 */ /* 0x000ee40008041107 */
[----:B--23--:R-:W-:Y:S05]  /*44c0*/  @!P2 BRA `(.L_x_73) ;  /* 0x000000440028a947 */ /* 0x00cfea0003800000 */
.L_x_157:
        /* <DEDUP_REMOVED lines=8> */
[----:B------:R-:W-:Y:S01]  /*4550*/  @!UP1 UIADD3 UR24, UPT, UPT, UR7, 0x2200, URZ ;  /* 0x0000220007189890 */ /* 0x000fe2000fffe0ff */
[----:B------:R-:W-:Y:S01]  /*4560*/  VOTEU.ALL UP1, P4 ;  /* 0x0000000000ff7886 */ /* 0x000fe20002020000 */
[----:B------:R-:W-:Y:S01]  /*4570*/  UMOV UR27, UR35 ;  /* 0x00000023001b7c82 */ /* 0x000fe20008000000 */
[----:B------:R-:W-:Y:S02]  /*4580*/  UMOV UR28, UR36 ;  /* 0x00000024001c7c82 */ /* 0x000fe40008000000 */
[----:B------:R-:W-:Y:S01]  /*4590*/  IMAD.U32 R11, RZ, RZ, UR8 ;  /* 0x00000008ff0b7e24 */ /* 0x000fe2000f8e00ff */
[----:B------:R-:W-:Y:S01]  /*45a0*/  UPRMT UR8, UR37, 0x654, UR25 ;  /* 0x0000065425087896 */ /* 0x000fe20008000019 */
[----:B------:R-:W-:Y:S02]  /*45b0*/  IMAD.U32 R10, RZ, RZ, UR9 ;  /* 0x00000009ff0a7e24 */ /* 0x000fe4000f8e00ff */
[----:B------:R-:W-:Y:S01]  /*45c0*/  @!P4 IMAD.X R20, RZ, RZ, R37, P0 ;  /* 0x000000ffff14c224 */ /* 0x000fe200000e0625 */
[----:B------:R-:W-:Y:S02]  /*45d0*/  @!P4 R2UR UR15, R11 ;  /* 0x000000000b0fc2ca */ /* 0x000fe400000e0000 */
[----:B------:R-:W-:Y:S11]  /*45e0*/  @!P4 R2UR UR14, R10 ;  /* 0x000000000a0ec2ca */ /* 0x000ff600000e0000 */
[----:B------:R-:W-:Y:S02]  /*45f0*/  @!UPT UIADD3 URZ, UPT, UPT, URZ, URZ, URZ ;  /* 0x000000fffffff290 */ /* 0x000fe4000fffe0ff */
[----:B------:R2:W-:Y:S01]  /*4600*/  @!UP1 UTMALDG.3D [UR24], [UR14], desc[UR10] ;  /* 0x00000a180e0095b4 */ /* 0x0005e20008011000 */
[----:B------:R2:W-:Y:S01]  /*4610*/  @!P4 SYNCS.ARRIVE.TRANS64.RED.A0TR RZ, [UR7+0x28], R0 ;  /* 0x00002800ffffc9a7 */ /* 0x0005e20008300407 */
[----:B------:R-:W-:Y:S01]  /*4620*/  SYNCS.ARRIVE.TRANS64.RED.A1T0 RZ, [UR8], RZ ;  /* 0x000000ffffff79a7 */ /* 0x000fe20008100408 */
[----:B------:R-:W3:Y:S02]  /*4630*/  SYNCS.PHASECHK.TRANS64.TRYWAIT P2, [UR7+0x50], R12 ;  /* 0x0000500cff0075a7 */ /* 0x000ee40008041107 */
[----:B--23--:R-:W-:Y:S05]  /*4640*/  @!P2 BRA `(.L_x_74) ;  /* 0x0000004000e0a947 */ /* 0x00cfea0003800000 */
.L_x_159:
[----:B------:R-:W2:Y:S01]  /*4650*/  LDC.64 R14, c[0x0][0xb10] ;  /* 0x0002c400ff0e7b82 */ /* 0x000ea20000000a00 */
[----:B------:R-:W-:Y:S01]  /*4660*/  @!P4 R2UR UR8, R20 ;  /* 0x000000001408c2ca */ /* 0x000fe200000e0000 */
[----:B------:R-:W-:Y:S01]  /*4670*/  VOTEU.ALL UP1, P4 ;  /* 0x0000000000ff7886 */ /* 0x000fe20002020000 */
[----:B------:R-:W-:Y:S01]  /*4680*/  @!P4 R2UR UR9, R21 ;  /* 0x000000001509c2ca */ /* 0x000fe200000e0000 */
[----:B------:R-:W-:Y:S01]  /*4690*/  UMOV UR10, 0x0 ;  /* 0x00000000000a7882 */ /* 0x000fe20000000000 */
[----:B------:R-:W-:Y:S03]  /*46a0*/  UMOV UR11, 0x10000000 ;  /* 0x10000000000b7882 */ /* 0x000fe60000000000 */
[----:B------:R-:W3:Y:S01]  /*46b0*/  LDC.64 R10, c[0x0][0xb18] ;  /* 0x0002c600ff0a7b82 */ /* 0x000ee20000000a00 */
[----:B------:R-:W-:Y:S01]  /*46c0*/  @!UP1 UIADD3 UR18, UPT, UPT, UR34, 0x20, URZ ;  /* 0x0000002022129890 */ /* 0x000fe2000fffe0ff */
[----:B------:R-:W-:Y:S01]  /*46d0*/  @P3 SHF.R.U32.HI R24, RZ, 0x10, R29 ;  /* 0x00000010ff183819 */ /* 0x000fe2000001161d */
[----:B------:R-:W-:Y:S01]  /*46e0*/  @!UP1 UIADD3 UR16, UPT, UPT, UR7, 0x4200, URZ ;  /* 0x0000420007109890 */ /* 0x000fe2000fffe0ff */
[----:B------:R-:W-:Y:S01]  /*46f0*/  VIADD R27, R27, 0x1 ;  /* 0x000000011b1b7836 */ /* 0x000fe20000000000 */
[----:B------:R-:W-:Y:S03]  /*4700*/  VOTEU.ALL UP1, P4 ;  /* 0x0000000000ff7886 */ /* 0x000fe60002020000 */
[----:B------:R-:W5:Y:S01]  /*4710*/  @!P1 LDC R0, c[0x0][0xb20] ;  /* 0x0002c800ff009b82 */ /* 0x000f620000000800 */
[----:B------:R-:W-:Y:S01]  /*4720*/  UMOV UR19, UR35 ;  /* 0x0000002300137c82 */ /* 0x000fe20008000000 */
[----:B------:R-:W-:Y:S01]  /*4730*/  IMAD.U32 R21, RZ, RZ, UR8 ;  /* 0x00000008ff157e24 */ /* 0x000fe2000f8e00ff */
[----:B------:R-:W-:Y:S05]  /*4740*/  UMOV UR20, UR36 ;  /* 0x0000002400147c82 */ /* 0x000fea0008000000 */
[----:B-1----:R-:W1:Y:S01]  /*4750*/  @!P1 LDC R3, c[0x0][0xb0c] ;  /* 0x0002c300ff039b82 */ /* 0x002e620000000800 */
[----:B------:R-:W-:Y:S01]  /*4760*/  IMAD.U32 R20, RZ, RZ, UR9 ;  /* 0x00000009ff147e24 */ /* 0x000fe2000f8e00ff */
[----:B------:R-:W-:Y:S01]  /*4770*/  UPRMT UR8, UR37, 0x654, UR17 ;  /* 0x0000065425087896 */ /* 0x000fe20008000011 */
[----:B------:R-:W-:Y:S03]  /*4780*/  @!P4 R2UR UR15, R21 ;  /* 0x00000000150fc2ca */ /* 0x000fe600000e0000 */
[----:B------:R-:W-:Y:S01]  /*4790*/  @!P4 R2UR UR14, R20 ;  /* 0x00000000140ec2ca */ /* 0x000fe200000e0000 */
[----:B------:R-:W-:Y:S11]  /*47a0*/  @!P4 IMAD.MOV.U32 R20, RZ, RZ, 0x2000 ;  /* 0x00002000ff14c424 */ /* 0x000ff600078e00ff */
[----:B------:R-:W-:Y:S01]  /*47b0*/  @!UPT UIADD3 URZ, UPT, UPT, URZ, URZ, URZ ;  /* 0x000000fffffff290 */ /* 0x000fe2000fffe0ff */
[----:B------:R1:W-:Y:S01]  /*47c0*/  @!UP1 UTMALDG.3D [UR16], [UR14], desc[UR10] ;  /* 0x00000a100e0095b4 */ /* 0x0003e20008011000 */
[----:B------:R1:W-:Y:S02]  /*47d0*/  @!P4 SYNCS.ARRIVE.TRANS64.RED.A0TR RZ, [UR7+0x30], R20 ;  /* 0x00003014ffffc9a7 */ /* 0x0003e40008300407 */
[----:B-1----:R-:W-:Y:S01]  /*47e0*/  @!P1 ISETP.NE.AND P2, PT, R3, 0x1, PT ;  /* 0x000000010300980c */ /* 0x002fe20003f45270 */
[C---:B--2---:R-:W-:Y:S01]  /*47f0*/  @!P1 IMAD.HI.U32 R14, R13.reuse, R14, RZ ;  /* 0x0000000e0d0e9227 */ /* 0x044fe200078e00ff */
[----:B---3--:R-:W-:Y:S03]  /*4800*/  @!P1 ISETP.NE.AND P0, PT, R10, 0x1, PT ;  /* 0x000000010a00980c */ /* 0x008fe60003f05270 */
[C---:B------:R-:W-:Y:S01]  /*4810*/  @!P1 IMAD.HI.U32 R11, R8.reuse, R11, RZ ;  /* 0x0000000b080b9227 */ /* 0x040fe200078e00ff */
[----:B------:R-:W-:Y:S04]  /*4820*/  @!P1 SHF.R.U32.HI R14, RZ, R15, R14 ;  /* 0x0000000fff0e9219 */ /* 0x000fe8000001160e */
[----:B-----5:R-:W-:Y:S01]  /*4830*/  @!P1 SHF.R.U32.HI R9, RZ, R0, R11 ;  /* 0x00000000ff099219 */ /* 0x020fe2000001160b */
[----:B------:R-:W-:Y:S01]  /*4840*/  SYNCS.ARRIVE.TRANS64.RED.A1T0 RZ, [UR8], RZ ;  /* 0x000000ffffff79a7 */ /* 0x000fe20008100408 */
[----:B------:R-:W-:Y:S02]  /*4850*/  @!P1 SEL R14, R13, R14, !P2 ;  /* 0x0000000e0d0e9207 */ /* 0x000fe40005000000 */
[----:B------:R-:W-:Y:S01]  /*4860*/  @!P1 SEL R9, R8, R9, !P0 ;  /* 0x0000000908099207 */ /* 0x000fe20004000000 */
[----:B------:R-:W1:Y:S04]  /*4870*/  SYNCS.PHASECHK.TRANS64.TRYWAIT P5, [UR7+0x58], R12 ;  /* 0x0000580cff0075a7 */ /* 0x000e6800080a1107 */
[----:B------:R-:W-:Y:S02]  /*4880*/  @!P1 IMAD.IADD R0, R9, 0x1, -R14 ;  /* 0x0000000109009824 */ /* 0x000fe400078e0a0e */
[----:B------:R-:W-:Y:S02]  /*4890*/  @!P1 IMAD.IADD R9, R14, 0x1, -R9 ;  /* 0x000000010e099824 */ /* 0x000fe400078e0a09 */
[----:B------:R-:W-:Y:S02]  /*48a0*/  @!P1 IMAD R13, R0, R3, R13 ;  /* 0x00000003000d9224 */ /* 0x000fe400078e020d */
[----:B------:R-:W-:Y:S01]  /*48b0*/  @!P1 IMAD R8, R9, R10, R8 ;  /* 0x0000000a09089224 */ /* 0x000fe200078e0208 */
[----:B-1----:R-:W-:Y:S06]  /*48c0*/  @!P5 BRA `(.L_x_75) ;  /* 0x000000400058d947 */ /* 0x002fec0003800000 */
.L_x_161:
[----:B-1----:R-:W-:Y:S01]  /*48d0*/  @!P4 IADD3 R3, P0, PT, R36, 0x580, RZ ;  /* 0x000005802403c810 */ /* 0x002fe20007f1e0ff */
[----:B------:R-:W-:Y:S01]  /*48e0*/  VOTEU.ALL UP1, P4 ;  /* 0x0000000000ff7886 */ /* 0x000fe20002020000 */
[----:B------:R-:W-:Y:S01]  /*48f0*/  UMOV UR18, 0x0 ;  /* 0x0000000000127882 */ /* 0x000fe20000000000 */
[----:B------:R-:W-:Y:S01]  /*4900*/  UMOV UR19, 0x10000000 ;  /* 0x1000000000137882 */ /* 0x000fe20000000000 */
[----:B------:R-:W-:Y:S01]  /*4910*/  @!P4 R2UR UR9, R3 ;  /* 0x000000000309c2ca */ /* 0x000fe200000e0000 */
[----:B------:R-:W-:Y:S01]  /*4920*/  @!P4 IMAD.X R0, RZ, RZ, R37, P0 ;  /* 0x000000ffff00c224 */ /* 0x000fe200000e0625 */
[----:B------:R-:W-:Y:S01]  /*4930*/  @!UP1 UIADD3 UR10, UPT, UPT, UR34, 0x30, URZ ;  /* 0x00000030220a9890 */ /* 0x000fe2000fffe0ff */
[----:B------:R-:W-:Y:S01]  /*4940*/  ISETP.NE.AND P0, PT, R27, 0x2, PT ;  /* 0x000000021b00780c */ /* 0x000fe20003f05270 */
[----:B------:R-:W-:Y:S01]  /*4950*/  UMOV UR11, UR35 ;  /* 0x00000023000b7c82 */ /* 0x000fe20008000000 */
[----:B------:R-:W-:Y:S01]  /*4960*/  UMOV UR12, UR36 ;  /* 0x00000024000c7c82 */ /* 0x000fe20008000000 */
[----:B------:R-:W-:Y:S01]  /*4970*/  @!P4 R2UR UR8, R0 ;  /* 0x000000000008c2ca */ /* 0x000fe200000e0000 */
[----:B------:R-:W-:Y:S01]  /*4980*/  IMAD.IADD R20, R8, 0x1, R66 ;  /* 0x0000000108147824 */ /* 0x000fe200078e0242 */
[----:B------:R-:W-:Y:S01]  /*4990*/  @P3 R2UR UR36, R24 ;  /* 0x00000000182432ca */ /* 0x000fe200000e0000 */
[----:B------:R-:W-:Y:S01]  /*49a0*/  IMAD.IADD R21, R13, 0x1, R68 ;  /* 0x000000010d157824 */ /* 0x000fe200078e0244 */
[----:B------:R-:W-:Y:S02]  /*49b0*/  SEL R0, RZ, 0x1, P0 ;  /* 0x00000001ff007807 */ /* 0x000fe40000000000 */
[----:B------:R-:W-:Y:S01]  /*49c0*/  LOP3.LUT R32, R32, 0x1, RZ, 0x3c, !PT ;  /* 0x0000000120207812 */ /* 0x000fe200078e3cff */
[----:B------:R-:W-:Y:S01]  /*49d0*/  IMAD.U32 R10, RZ, RZ, UR9 ;  /* 0x00000009ff0a7e24 */ /* 0x000fe2000f8e00ff */
[----:B------:R-:W-:Y:S01]  /*49e0*/  @!UP1 UIADD3 UR9, UPT, UPT, UR7, 0x38, URZ ;  /* 0x0000003807099890 */ /* 0x000fe2000fffe0ff */
[----:B------:R-:W-:Y:S02]  /*49f0*/  LOP3.LUT R25, R25, R0, RZ, 0x3c, !PT ;  /* 0x0000000019197212 */ /* 0x000fe400078e3cff */
[----:B------:R-:W-:Y:S02]  /*4a00*/  SEL R27, R27, RZ, P0 ;  /* 0x000000ff1b1b7207 */ /* 0x000fe40000000000 */
[----:B------:R-:W-:Y:S01]  /*4a10*/  IMAD.U32 R11, RZ, RZ, UR8 ;  /* 0x00000008ff0b7e24 */ /* 0x000fe2000f8e00ff */
[----:B------:R-:W-:Y:S01]  /*4a20*/  @!P4 R2UR UR14, R10 ;  /* 0x000000000a0ec2ca */ /* 0x000fe200000e0000 */
[----:B------:R-:W-:Y:S01]  /*4a30*/  @!UP1 UIADD3 UR8, UPT, UPT, UR7, 0x6200, URZ ;  /* 0x0000620007089890 */ /* 0x000fe2000fffe0ff */
[----:B------:R-:W-:Y:S02]  /*4a40*/  VOTEU.ALL UP1, P4 ;  /* 0x0000000000ff7886 */ /* 0x000fe40002020000 */
[----:B------:R-:W-:Y:S11]  /*4a50*/  @!P4 R2UR UR15, R11 ;  /* 0x000000000b0fc2ca */ /* 0x000ff600000e0000 */
[----:B------:R-:W-:Y:S02]  /*4a60*/  @!UPT UIADD3 URZ, UPT, UPT, URZ, URZ, URZ ;  /* 0x000000fffffff290 */ /* 0x000fe4000fffe0ff */
[----:B------:R2:W-:Y:S01]  /*4a70*/  @!UP1 UTMALDG.3D [UR8], [UR14], desc[UR18] ;  /* 0x000012080e0095b4 */ /* 0x0005e20008011000 */
[----:B------:R2:W-:Y:S01]  /*4a80*/  @!P4 SYNCS.ARRIVE.TRANS64.RED.A0TR RZ, [UR7+0x38], R23 ;  /* 0x00003817ffffc9a7 */ /* 0x0005e20008300407 */
[----:B------:R-:W-:Y:S01]  /*4a90*/  UPLOP3.LUT UP1, UPT, UPT, UPT, UPT, 0x80, 0x8 ;  /* 0x000000000008789c */ /* 0x000fe20003f2f070 */
[----:B------:R-:W-:Y:S01]  /*4aa0*/  SYNCS.ARRIVE.TRANS64.RED.A1T0 RZ, [UR13], RZ ;  /* 0x000000ffffff79a7 */ /* 0x000fe2000810040d */
[----:B------:R-:W-:Y:S09]  /*4ab0*/  @P3 BRA `(.L_x_76) ;  /* 0xfffffff000943947 */ /* 0x000ff2000383ffff */
[----:B------:R-:W-:-:S04]  /*4ac0*/  SHF.L.U32 R3, R32, 0x1f, RZ ;  /* 0x0000001f20037819 */ /* 0x000fc800000006ff */
[----:B------:R-:W1:Y:S02]  /*4ad0*/  SYNCS.PHASECHK.TRANS64.TRYWAIT P0, [UR7+0x40], R3 ;  /* 0x00004003ff0075a7 */ /* 0x000e640008001107 */
[----:B-1----:R-:W-:Y:S05]  /*4ae0*/  @!P0 BRA `(.L_x_77) ;  /* 0x0000003c00e88947 */ /* 0x002fea0003800000 */
.L_x_163:
[----:B------:R-:W3:Y:S02]  /*4af0*/  SYNCS.PHASECHK.TRANS64.TRYWAIT P0, [UR7+0x48], R3 ;  /* 0x00004803ff0075a7 */ /* 0x000ee40008001107 */
[----:B---3--:R-:W-:Y:S05]  /*4b00*/  @!P0 BRA `(.L_x_78) ;  /* 0x0000003c00f88947 */ /* 0x008fea0003800000 */
.L_x_165:
[----:B------:R-:W3:Y:S02]  /*4b10*/  SYNCS.PHASECHK.TRANS64.TRYWAIT P0, [UR7+0x50], R3 ;  /* 0x00005003ff0075a7 */ /* 0x000ee40008001107 */
[----:B---3--:R-:W-:Y:S05]  /*4b20*/  @!P0 BRA `(.L_x_79) ;  /* 0x0000004000088947 */ /* 0x008fea0003800000 */
.L_x_167:
[----:B-1----:R-:W-:-:S07]  /*4b30*/  MOV R0, UR7 ;  /* 0x0000000700007c02 */ /* 0x002fce0008000f00 */
.L_x_80:
[----:B-1----:R-:W-:-:S04]  /*4b40*/  SHF.L.U32 R3, R32, 0x1f, RZ ;  /* 0x0000001f20037819 */ /* 0x002fc800000006ff */
[----:B------:R1:W3:Y:S03]  /*4b50*/  SYNCS.PHASECHK.TRANS64.TRYWAIT P0, [R0+URZ+0x58], R3 ;  /* 0x00005803000075a7 */ /* 0x0002e600080011ff */
[----:B---3--:R-:W-:Y:S05]  /*4b60*/  @!P0 NANOSLEEP.SYNCS 0x989680 ;  /* 0x009896800000895d */ /* 0x008fea0003900000 */
[----:B------:R-:W3:Y:S02]  /*4b70*/  @!P0 SYNCS.PHASECHK.TRANS64 P0, [R0+URZ+0x58], R3 ;  /* 0x00005803000085a7 */ /* 0x000ee400080010ff */
[----:B--23--:R-:W-:Y:S05]  /*4b80*/  @P0 EXIT ;  /* 0x000000000000094d */ /* 0x00cfea0003800000 */
[----:B------:R-:W-:Y:S05]  /*4b90*/  BRA `(.L_x_80) ;  /* 0xfffffffc00e87947 */ /* 0x000fea000383ffff */
.L_x_65:
[----:B------:R-:W-:-:S06]  /*4ba0*/  UISETP.GE.AND UP1, UPT, UR8, 0x4, UPT ;  /* 0x000000040800788c */ /* 0x000fcc000bf26270 */
[----:B------:R-:W-:-:S13]  /*4bb0*/  PLOP3.LUT P0, PT, PT, PT, UP1, 0x80, 0x8 ;  /* 0x000000000008781c */ /* 0x000fda0003f0f018 */
[----:B------:R-:W-:Y:S05]  /*4bc0*/  @!P0 EXIT ;  /* 0x000000000000894d */ /* 0x000fea0003800000 */
[----:B------:R-:W-:Y:S01]  /*4bd0*/  BAR.SYNC.DEFER_BLOCKING 0x6, 0xa0 ;  /* 0x0182800000007b1d */ /* 0x000fe20000010000 */
[C---:B------:R-:W-:Y:S01]  /*4be0*/  IMAD.SHL.U32 R3, R81.reuse, 0x10, RZ ;  /* 0x0000001051037824 */ /* 0x040fe200078e00ff */
[C---:B------:R-:W-:Y:S01]  /*4bf0*/  SHF.L.U32 R33, R81.reuse, 0x10, RZ ;  /* 0x0000001051217819 */ /* 0x040fe200000006ff */
[C---:B------:R-:W-:Y:S01]  /*4c00*/  IMAD.SHL.U32 R80, R81.reuse, 0x2, RZ ;  /* 0x0000000251507824 */ /* 0x040fe200078e00ff */
[----:B------:R-:W-:Y:S01]  /*4c10*/  LOP3.LUT R82, R81, 0x60, RZ, 0xc0, !PT ;  /* 0x0000006051527812 */ /* 0x000fe200078ec0ff */
[----:B------:R-:W-:Y:S01]  /*4c20*/  HFMA2 R77, -RZ, RZ, 0, 5.9604644775390625e-08 ;  /* 0x00000001ff4d7431 */ /* 0x000fe200000001ff */
[----:B------:R-:W-:Y:S02]  /*4c30*/  UMOV UR48, 0x400 ;  /* 0x0000040000307882 */ /* 0x000fe40000000000 */
[----:B------:R-:W1:Y:S01]  /*4c40*/  LDC R71, c[0x0][0x370] ;  /* 0x0000dc00ff477b82 */ /* 0x000e620000000800 */
[----:B------:R-:W-:Y:S01]  /*4c50*/  ULEA UR48, UR37, UR48, 0x18 ;  /* 0x0000003025307291 */ /* 0x000fe2000f8ec0ff */
[----:B------:R-:W-:Y:S01]  /*4c60*/  LOP3.LUT R5, R3, 0x60, RZ, 0xc0, !PT ;  /* 0x0000006003057812 */ /* 0x000fe200078ec0ff */
[----:B------:R-:W-:Y:S01]  /*4c70*/  HFMA2 R75, -RZ, RZ, 0, 0 ;  /* 0x00000000ff4b7431 */ /* 0x000fe200000001ff */
[----:B------:R-:W-:Y:S01]  /*4c80*/  LOP3.LUT R79, R81, 0x2, RZ, 0xc0, !PT ;  /* 0x00000002514f7812 */ /* 0x000fe200078ec0ff */
[----:B------:R-:W-:Y:S01]  /*4c90*/  UIADD3 UR4, UPT, UPT, UR48, 0x200, URZ ;  /* 0x0000020030047890 */ /* 0x000fe2000fffe0ff */
[----:B------:R-:W-:Y:S01]  /*4ca0*/  LOP3.LUT R80, R5, 0xc, R80, 0xf8, !PT ;  /* 0x0000000c05507812 */ /* 0x000fe200078ef850 */
[----:B------:R-:W-:Y:S01]  /*4cb0*/  IMAD.MOV.U32 R30, RZ, RZ, RZ ;  /* 0x000000ffff1e7224 */ /* 0x000fe200078e00ff */
[----:B------:R-:W2:Y:S01]  /*4cc0*/  LDC R28, c[0x0][0xb0c] ;  /* 0x0002c300ff1c7b82 */ /* 0x000ea20000000800 */
[----:B------:R-:W-:Y:S01]  /*4cd0*/  LOP3.LUT R33, R33, 0x600000, RZ, 0xc0, !PT ;  /* 0x0060000021217812 */ /* 0x000fe200078ec0ff */
[----:B------:R-:W-:Y:S01]  /*4ce0*/  IMAD.MOV.U32 R85, RZ, RZ, RZ ;  /* 0x000000ffff557224 */ /* 0x000fe200078e00ff */
[----:B------:R-:W-:Y:S01]  /*4cf0*/  LOP3.LUT R80, R80, 0x790, R3, 0xf8, !PT ;  /* 0x0000079050507812 */ /* 0x000fe200078ef803 */
[----:B------:R-:W-:Y:S01]  /*4d00*/  IMAD.U32 R73, RZ, RZ, UR4 ;  /* 0x00000004ff497e24 */ /* 0x000fe2000f8e00ff */
[----:B------:R-:W-:Y:S01]  /*4d10*/  LOP3.LUT R81, R81, 0x4, RZ, 0xc0, !PT ;  /* 0x0000000451517812 */ /* 0x000fe200078ec0ff */
[----:B------:R-:W4:Y:S01]  /*4d20*/  LDCU.64 UR52, c[0x0][0x348] ;  /* 0x00006900ff3477ac */ /* 0x000f220008000a00 */
[----:B------:R-:W-:Y:S01]  /*4d30*/  MOV R76, RZ ;  /* 0x000000ff004c7202 */ /* 0x000fe20000000f00 */
[----:B------:R-:W1:Y:S01]  /*4d40*/  LDC R69, c[0x0][0xb20] ;  /* 0x0002c800ff457b82 */ /* 0x000e620000000800 */
[----:B------:R-:W3:Y:S01]  /*4d50*/  LDS R0, [UR48+0x120] ;  /* 0x00012030ff007984 */ /* 0x000ee20008000800 */
[----:B------:R-:W-:Y:S01]  /*4d60*/  IMAD R80, R80, 0x4, R73 ;  /* 0x0000000450507824 */ /* 0x000fe200078e0249 */
[----:B------:R-:W1:Y:S03]  /*4d70*/  LDCU.64 UR38, c[0x0][0x888] ;  /* 0x00011100ff2677ac */ /* 0x000e660008000a00 */
[--C-:B------:R-:W-:Y:S01]  /*4d80*/  IMAD R79, R79, -0x10, R80.reuse ;  /* 0xfffffff04f4f7824 */ /* 0x100fe200078e0250 */
[----:B------:R-:W1:Y:S01]  /*4d90*/  LDCU.64 UR44, c[0x0][0x890] ;  /* 0x00011200ff2c77ac */ /* 0x000e620008000a00 */
[----:B------:R-:W1:Y:S01]  /*4da0*/  LDC R27, c[0x0][0xb30] ;  /* 0x0002cc00ff1b7b82 */ /* 0x000e620000000800 */
[----:B------:R-:W-:Y:S01]  /*4db0*/  IMAD R78, R81, -0x10, R80 ;  /* 0xfffffff0514e7824 */ /* 0x000fe200078e0250 */
[----:B------:R-:W-:Y:S01]  /*4dc0*/  UMOV UR49, URZ ;  /* 0x000000ff00317c82 */ /* 0x000fe20008000000 */
[----:B------:R-:W-:-:S05]  /*4dd0*/  UMOV UR51, URZ ;  /* 0x000000ff00337c82 */ /* 0x000fca0008000000 */
[----:B------:R-:W1:Y:S08]  /*4de0*/  LDC.64 R64, c[0x0][0xb10] ;  /* 0x0002c400ff407b82 */ /* 0x000e700000000a00 */
[----:B------:R-:W1:Y:S08]  /*4df0*/  LDC.64 R24, c[0x0][0xb18] ;  /* 0x0002c600ff187b82 */ /* 0x000e700000000a00 */
[----:B------:R-:W1:Y:S08]  /*4e00*/  LDC.64 R22, c[0x0][0xb28] ;  /* 0x0002ca00ff167b82 */ /* 0x000e700000000a00 */
[----:B------:R-:W1:Y:S01]  /*4e10*/  LDC.64 R62, c[0x0][0x8b0] ;  /* 0x00022c00ff3e7b82 */ /* 0x000e620000000a00 */
[----:B---3--:R-:W-:-:S07]  /*4e20*/  IMAD.IADD R33, R0, 0x1, R33 ;  /* 0x0000000100217824 */ /* 0x008fce00078e0221 */
[----:B------:R-:W3:Y:S08]  /*4e30*/  LDC.64 R60, c[0x0][0x8a8] ;  /* 0x00022a00ff3c7b82 */ /* 0x000ef00000000a00 */
[----:B--2-4-:R-:W1:Y:S02]  /*4e40*/  LDC R70, c[0x0][0x374] ;  /* 0x0000dd00ff467b82 */ /* 0x014e640000000800 */
.L_x_124:
[----:B------:R-:W-:Y:S02]  /*4e50*/  LEA R0, R85, UR48, 0x3 ;  /* 0x0000003055007c11 */ /* 0x000fe4000f8e18ff */
[----:B------:R-:W-:Y:S02]  /*4e60*/  SHF.L.U32 R3, R75, 0x1f, RZ ;  /* 0x0000001f4b037819 */ /* 0x000fe400000006ff */
[----:B-1----:R-:W-:Y:S02]  /*4e70*/  LEA R16, R85, UR48, 0x4 ;  /* 0x0000003055107c11 */ /* 0x002fe4000f8e20ff */
[----:B------:R-:W2:Y:S02]  /*4e80*/  SYNCS.PHASECHK.TRANS64.TRYWAIT P0, [R0+URZ+0x70], R3 ;  /* 0x00007003000075a7 */ /* 0x000ea400080011ff */
[----:B--23--:R-:W-:Y:S05]  /*4e90*/  @!P0 BRA `(.L_x_81) ;  /* 0x0000003c00448947 */ /* 0x00cfea0003800000 */
.L_x_168:
[----:B------:R-:W4:Y:S01]  /*4ea0*/  LDC.64 R12, c[0x0][0xb10] ;  /* 0x0002c400ff0c7b82 */ /* 0x000f220000000a00 */
[----:B------:R-:W3:Y:S01]  /*4eb0*/  LDS.128 R16, [R16+0x100] ;  /* 0x0001000010107984 */ /* 0x000ee20000000c00 */
[----:B-1----:R-:W-:Y:S01]  /*4ec0*/  ISETP.NE.AND P1, PT, R27, 0x1, PT ;  /* 0x000000011b00780c */ /* 0x002fe20003f25270 */
[----:B--2---:R-:W-:Y:S01]  /*4ed0*/  VIADD R0, R0, 0x80 ;  /* 0x0000008000007836 */ /* 0x004fe20000000000 */
[----:B------:R-:W-:Y:S04]  /*4ee0*/  ISETP.GE.AND P0, PT, R26, 0x1, PT ;  /* 0x000000011a00780c */ /* 0x000fe80003f06270 */
[----:B------:R-:W1:Y:S01]  /*4ef0*/  LDC.64 R10, c[0x0][0xb18] ;  /* 0x0002c600ff0a7b82 */ /* 0x000e620000000a00 */
[----:B------:R-:W-:Y:S01]  /*4f00*/  PRMT R0, RZ, 0x654, R0 ;  /* 0x00000654ff007816 */ /* 0x000fe20000000000 */
[----:B------:R-:W-:Y:S01]  /*4f10*/  @!PT LDS RZ, [RZ] ;  /* 0x00000000fffff984 */ /* 0x000fe20000000800 */
[----:B------:R-:W-:Y:S01]  /*4f20*/  @!PT LDS RZ, [RZ] ;  /* 0x00000000fffff984 */ /* 0x000fe20000000800 */
[----:B------:R-:W-:Y:S01]  /*4f30*/  @!PT LDS RZ, [RZ] ;  /* 0x00000000fffff984 */ /* 0x000fe20000000800 */
[----:B------:R-:W-:Y:S01]  /*4f40*/  @!PT LDS RZ, [RZ] ;  /* 0x00000000fffff984 */ /* 0x000fe20000000800 */
[----:B------:R2:W-:Y:S06]  /*4f50*/  MEMBAR.ALL.CTA ;  /* 0x0000000000007992 */ /* 0x0005ec0000008000 */
[----:B--2---:R-:W2:Y:S01]  /*4f60*/  FENCE.VIEW.ASYNC.S ;  /* 0x00000000000073c6 */ /* 0x004ea20000000000 */
[----:B------:R-:W1:Y:S08]  /*4f70*/  @!P1 LDC R14, c[0x0][0xb20] ;  /* 0x0002c800ff0e9b82 */ /* 0x000e700000000800 */
[----:B------:R-:W1:Y:S01]  /*4f80*/  @!P1 LDC R9, c[0x0][0xb0c] ;  /* 0x0002c300ff099b82 */ /* 0x000e620000000800 */
[----:B--2---:R2:W-:Y:S01]  /*4f90*/  SYNCS.ARRIVE.TRANS64.RED.A1T0 RZ, [R0+URZ], RZ ;  /* 0x000000ff00ff79a7 */ /* 0x0045e200081004ff */
[----:B---3--:R-:W-:Y:S04]  /*4fa0*/  LOP3.LUT P4, RZ, R18, 0x1, RZ, 0xc0, !PT ;  /* 0x0000000112ff7812 */ /* 0x008fe8000788c0ff */
[----:B------:R-:W-:Y:S09]  /*4fb0*/  P2R R83, PR, RZ, 0x10 ;  /* 0x00000010ff537803 */ /* 0x000ff20000000000 */
[----:B------:R-:W-:Y:S02]  /*4fc0*/  @P4 MOV R31, R16 ;  /* 0x00000010001f4202 */ /* 0x000fe40000000f00 */
[----:B------:R-:W-:Y:S01]  /*4fd0*/  @P4 LOP3.LUT R29, R17, 0xffff, RZ, 0xc0, !PT ;  /* 0x0000ffff111d4812 */ /* 0x000fe200078ec0ff */
[----:B--2-4-:R-:W-:Y:S06]  /*4fe0*/  @!P0 BRA `(.L_x_82) ;  /* 0x0000000000a48947 */ /* 0x014fec0003800000 */
[----:B------:R-:W-:Y:S01]  /*4ff0*/  IMAD.HI.U32 R36, R70, R25, RZ ;  /* 0x0000001946247227 */ /* 0x000fe200078e00ff */
[----:B------:R-:W-:Y:S02]  /*5000*/  ISETP.NE.AND P0, PT, R24, 0x1, PT ;  /* 0x000000011800780c */ /* 0x000fe40003f05270 */
[----:B------:R-:W-:Y:S01]  /*5010*/  ISETP.NE.AND P2, PT, R26, 0x1, PT ;  /* 0x000000011a00780c */ /* 0x000fe20003f45270 */
[-C--:B------:R-:W-:Y:S01]  /*5020*/  IMAD.HI.U32 R34, R71, R64.reuse, RZ ;  /* 0x0000004047227227 */ /* 0x080fe200078e00ff */
[----:B------:R-:W-:Y:S02]  /*5030*/  SHF.R.U32.HI R37, RZ, R69, R36 ;  /* 0x00000045ff257219 */ /* 0x000fe40000011624 */
[----:B------:R-:W-:Y:S01]  /*5040*/  ISETP.NE.AND P3, PT, R28, 0x1, PT ;  /* 0x000000011c00780c */ /* 0x000fe20003f65270 */
[----:B------:R-:W-:Y:S01]  /*5050*/  IMAD.HI.U32 R40, R29, R25, RZ ;  /* 0x000000191d287227 */ /* 0x000fe200078e00ff */
[----:B------:R-:W-:Y:S02]  /*5060*/  SHF.R.U32.HI R34, RZ, R65, R34 ;  /* 0x00000041ff227219 */ /* 0x000fe40000011622 */
[----:B------:R-:W-:Y:S01]  /*5070*/  SEL R3, R70, R37, !P0 ;  /* 0x0000002546037207 */ /* 0x000fe20004000000 */
[----:B------:R-:W-:Y:S01]  /*5080*/  IMAD.HI.U32 R38, R31, R64, RZ ;  /* 0x000000401f267227 */ /* 0x000fe200078e00ff */
[----:B------:R-:W-:Y:S03]  /*5090*/  SEL R7, R71, R34, !P3 ;  /* 0x0000002247077207 */ /* 0x000fe60005800000 */
[-C--:B------:R-:W-:Y:S01]  /*50a0*/  IMAD.HI.U32 R34, R3, R22.reuse, RZ ;  /* 0x0000001603227227 */ /* 0x080fe200078e00ff */
[----:B------:R-:W-:Y:S03]  /*50b0*/  SHF.R.U32.HI R38, RZ, R65, R38 ;  /* 0x00000041ff267219 */ /* 0x000fe60000011626 */
[----:B------:R-:W-:Y:S01]  /*50c0*/  IMAD.HI.U32 R36, R7, R22, RZ ;  /* 0x0000001607247227 */ /* 0x000fe200078e00ff */
[----:B------:R-:W-:Y:S02]  /*50d0*/  @P2 SHF.R.U32.HI R3, RZ, R23, R34 ;  /* 0x00000017ff032219 */ /* 0x000fe40000011622 */
[----:B------:R-:W-:Y:S02]  /*50e0*/  SHF.R.U32.HI R34, RZ, R69, R40 ;  /* 0x00000045ff227219 */ /* 0x000fe40000011628 */
[----:B------:R-:W-:Y:S01]  /*50f0*/  @P2 SHF.R.U32.HI R7, RZ, R23, R36 ;  /* 0x00000017ff072219 */ /* 0x000fe20000011624 */
[C---:B------:R-:W-:Y:S01]  /*5100*/  IMAD R2, R26.reuse, R3, RZ ;  /* 0x000000031a027224 */ /* 0x040fe200078e02ff */
[----:B------:R-:W-:Y:S02]  /*5110*/  SEL R5, R29, R34, !P0 ;  /* 0x000000221d057207 */ /* 0x000fe40004000000 */
[----:B------:R-:W-:Y:S01]  /*5120*/  SEL R3, R31, R38, !P3 ;  /* 0x000000261f037207 */ /* 0x000fe20005800000 */
[----:B------:R-:W-:Y:S01]  /*5130*/  IMAD R4, R26, R7, RZ ;  /* 0x000000071a047224 */ /* 0x000fe200078e02ff */
[C---:B------:R-:W-:Y:S01]  /*5140*/  ISETP.GE.AND P0, PT, R5.reuse, R2, PT ;  /* 0x000000020500720c */ /* 0x040fe20003f06270 */
[----:B------:R-:W-:Y:S03]  /*5150*/  IMAD.HI.U32 R6, R5, R22, RZ ;  /* 0x0000001605067227 */ /* 0x000fe600078e00ff */
[----:B------:R-:W-:Y:S01]  /*5160*/  ISETP.GE.OR P0, PT, R3, R4, P0 ;  /* 0x000000040300720c */ /* 0x000fe20000706670 */
[----:B------:R-:W-:Y:S01]  /*5170*/  IMAD.MOV R4, RZ, RZ, -R3 ;  /* 0x000000ffff047224 */ /* 0x000fe200078e0a03 */
[-C--:B------:R-:W-:Y:S03]  /*5180*/  SHF.R.U32.HI R6, RZ, R23.reuse, R6 ;  /* 0x00000017ff067219 */ /* 0x080fe60000011606 */
[----:B------:R-:W-:Y:S01]  /*5190*/  IMAD R31, R28, R4, R31 ;  /* 0x000000041c1f7224 */ /* 0x000fe200078e021f */
[----:B------:R-:W-:Y:S05]  /*51a0*/  SEL R15, R5, R6, !P2 ;  /* 0x00000006050f7207 */ /* 0x000fea0005000000 */
[----:B------:R-:W-:Y:S02]  /*51b0*/  IMAD.MOV R6, RZ, RZ, -R15 ;  /* 0x000000ffff067224 */ /* 0x000fe400078e0a0f */
[C---:B------:R-:W-:Y:S04]  /*51c0*/  @!P0 IMAD.HI.U32 R2, R3.reuse, R22, RZ ;  /* 0x0000001603028227 */ /* 0x040fe800078e00ff */
[----:B------:R-:W-:Y:S01]  /*51d0*/  IMAD R6, R26, R6, R5 ;  /* 0x000000061a067224 */ /* 0x000fe200078e0205 */
[----:B------:R-:W-:Y:S04]  /*51e0*/  @!P0 SHF.R.U32.HI R2, RZ, R23, R2 ;  /* 0x00000017ff028219 */ /* 0x000fe80000011602 */
[----:B------:R-:W-:Y:S02]  /*51f0*/  @!P0 SEL R0, R3, R2, !P2 ;  /* 0x0000000203008207 */ /* 0x000fe40005000000 */
[----:B------:R-:W-:Y:S02]  /*5200*/  IADD3 R2, PT, PT, -R5, RZ, RZ ;  /* 0x000000ff05027210 */ /* 0x000fe40007ffe1ff */
[----:B------:R-:W-:Y:S01]  /*5210*/  @!P0 IADD3 R8, PT, PT, R15, -R0, RZ ;  /* 0x800000000f088210 */ /* 0x000fe20007ffe0ff */
[----:B------:R-:W-:Y:S02]  /*5220*/  @!P0 IMAD R0, R7, R6, R0 ;  /* 0x0000000607008224 */ /* 0x000fe400078e0200 */
[----:B------:R-:W-:Y:S02]  /*5230*/  IMAD R29, R24, R2, R29 ;  /* 0x00000002181d7224 */ /* 0x000fe400078e021d */
[----:B------:R-:W-:Y:S02]  /*5240*/  @!P0 IMAD R5, R8, R26, R3 ;  /* 0x0000001a08058224 */ /* 0x000fe400078e0203 */
[----:B------:R-:W-:Y:S04]  /*5250*/  @!P0 IMAD.MOV.U32 R3, RZ, RZ, R0 ;  /* 0x000000ffff038224 */ /* 0x000fe800078e0000 */
[----:B------:R-:W-:Y:S02]  /*5260*/  IMAD R31, R3, R28, R31 ;  /* 0x0000001c031f7224 */ /* 0x000fe400078e021f */
[----:B------:R-:W-:Y:S07]  /*5270*/  IMAD R29, R5, R24, R29 ;  /* 0x00000018051d7224 */ /* 0x000fee00078e021d */
.L_x_82:
[----:B-1----:R-:W-:Y:S01]  /*5280*/  @!P1 ISETP.NE.AND P0, PT, R10, 0x1, PT ;  /* 0x000000010a00980c */ /* 0x002fe20003f05270 */
[----:B------:R-:W-:Y:S01]  /*5290*/  @!P1 IMAD.HI.U32 R3, R29, R11, RZ ;  /* 0x0000000b1d039227 */ /* 0x000fe200078e00ff */
[----:B------:R-:W-:Y:S01]  /*52a0*/  R2UR UR42, R21 ;  /* 0x00000000152a72ca */ /* 0x000fe200000e0000 */
[----:B------:R-:W-:Y:S01]  /*52b0*/  BSSY.RECONVERGENT B6, `(.L_x_83) ;  /* 0x0000031000067945 */ /* 0x000fe20003800200 */
[----:B------:R-:W-:Y:S01]  /*52c0*/  R2UR UR41, R20 ;  /* 0x00000000142972ca */ /* 0x000fe200000e0000 */
[----:B------:R-:W-:Y:S01]  /*52d0*/  @!P1 IMAD.HI.U32 R0, R31, R12, RZ ;  /* 0x0000000c1f009227 */ /* 0x000fe200078e00ff */
[----:B------:R-:W-:Y:S02]  /*52e0*/  @!P1 SHF.R.U32.HI R2, RZ, R14, R3 ;  /* 0x0000000eff029219 */ /* 0x000fe40000011603 */
[----:B------:R-:W-:Y:S01]  /*52f0*/  @!P1 ISETP.NE.AND P2, PT, R9, 0x1, PT ;  /* 0x000000010900980c */ /* 0x000fe20003f45270 */
[----:B------:R-:W-:Y:S01]  /*5300*/  VIADD R85, R85, 0x1 ;  /* 0x0000000155557836 */ /* 0x000fe20000000000 */
[----:B------:R-:W-:Y:S02]  /*5310*/  @!P1 SEL R2, R29, R2, !P0 ;  /* 0x000000021d029207 */ /* 0x000fe40004000000 */
[----:B------:R-:W-:Y:S02]  /*5320*/  @!P1 SHF.R.U32.HI R0, RZ, R13, R0 ;  /* 0x0000000dff009219 */ /* 0x000fe40000011600 */
[----:B------:R-:W-:Y:S01]  /*5330*/  LOP3.LUT P0, RZ, R73, 0x1b0, RZ, 0xc0, !PT ;  /* 0x000001b049ff7812 */ /* 0x000fe2000780c0ff */
[----:B------:R-:W-:Y:S01]  /*5340*/  USHF.L.U32 UR42, UR42, 0x7, URZ ;  /* 0x000000072a2a7899 */ /* 0x000fe200080006ff */
[----:B------:R-:W-:Y:S01]  /*5350*/  @!P1 SEL R3, R31, R0, !P2 ;  /* 0x000000001f039207 */ /* 0x000fe20005000000 */
[----:B------:R-:W-:Y:S01]  /*5360*/  USHF.L.U32 UR41, UR41, 0x6, URZ ;  /* 0x0000000629297899 */ /* 0x000fe200080006ff */
[----:B------:R-:W-:Y:S03]  /*5370*/  @P4 SHF.R.U32.HI R74, RZ, 0x10, R17 ;  /* 0x00000010ff4a4819 */ /* 0x000fe60000011611 */
[----:B------:R-:W-:Y:S02]  /*5380*/  @!P1 IMAD.IADD R0, R2, 0x1, -R3 ;  /* 0x0000000102009824 */ /* 0x000fe400078e0a03 */
[----:B------:R-:W-:Y:S02]  /*5390*/  @!P1 IMAD.IADD R2, R3, 0x1, -R2 ;  /* 0x0000000103029824 */ /* 0x000fe400078e0a02 */
[----:B------:R-:W-:Y:S02]  /*53a0*/  @!P1 IMAD R31, R0, R9, R31 ;  /* 0x00000009001f9224 */ /* 0x000fe400078e021f */
[----:B------:R-:W-:Y:S01]  /*53b0*/  @!P1 IMAD R29, R2, R10, R29 ;  /* 0x0000000a021d9224 */ /* 0x000fe200078e021d */
[----:B------:R-:W-:Y:S06]  /*53c0*/  @!P0 BRA `(.L_x_84) ;  /* 0x00000000007c8947 */ /* 0x000fec0003800000 */
[----:B------:R-:W1:Y:S01]  /*53d0*/  LDCU.64 UR8, c[0x4][0x80] ;  /* 0x01001000ff0877ac */ /* 0x000e620008000a00 */
[----:B------:R-:W-:Y:S01]  /*53e0*/  MOV R2, 0x0 ;  /* 0x0000000000027802 */ /* 0x000fe20000000f00 */
[----:B------:R-:W-:Y:S02]  /*53f0*/  HFMA2 R12, -RZ, RZ, 0, 5.9604644775390625e-08 ;  /* 0x00000001ff0c7431 */ /* 0x000fe400000001ff */
[----:B------:R-:W-:Y:S01]  /*5400*/  IMAD.MOV.U32 R8, RZ, RZ, 0x70 ;  /* 0x00000070ff087424 */ /* 0x000fe200078e00ff */
[----:B------:R2:W3:Y:S01]  /*5410*/  LDC.64 R14, c[0x4][R2] ;  /* 0x01000000020e7b82 */ /* 0x0004e20000000a00 */
[----:B------:R-:W4:Y:S01]  /*5420*/  LDCU.64 UR6, c[0x4][0x88] ;  /* 0x01001100ff0677ac */ /* 0x000f220008000a00 */
[----:B------:R-:W-:Y:S01]  /*5430*/  IMAD.MOV.U32 R13, RZ, RZ, RZ ;  /* 0x000000ffff0d7224 */ /* 0x000fe200078e00ff */
[----:B------:R-:W2:Y:S01]  /*5440*/  LDCU.64 UR4, c[0x4][0x8] ;  /* 0x01000100ff0477ac */ /* 0x000ea20008000a00 */
[----:B-1----:R-:W-:Y:S01]  /*5450*/  MOV R5, UR9 ;  /* 0x0000000900057c02 */ /* 0x002fe20008000f00 */
[----:B------:R-:W-:Y:S01]  /*5460*/  IMAD.U32 R4, RZ, RZ, UR8 ;  /* 0x00000008ff047e24 */ /* 0x000fe2000f8e00ff */
[----:B----4-:R-:W-:Y:S01]  /*5470*/  MOV R7, UR7 ;  /* 0x0000000700077c02 */ /* 0x010fe20008000f00 */
[----:B------:R-:W-:Y:S01]  /*5480*/  IMAD.U32 R6, RZ, RZ, UR6 ;  /* 0x00000006ff067e24 */ /* 0x000fe2000f8e00ff */
[----:B--2---:R-:W-:Y:S01]  /*5490*/  MOV R11, UR5 ;  /* 0x00000005000b7c02 */ /* 0x004fe20008000f00 */
[----:B------:R-:W-:Y:S02]  /*54a0*/  IMAD.U32 R10, RZ, RZ, UR4 ;  /* 0x00000004ff0a7e24 */ /* 0x000fe4000f8e00ff */
[----:B------:R-:W-:Y:S07]  /*54b0*/  LEPC R20, `(.L_x_85) ;  /* 0x000000001014794e */ /* 0x000fee0000000000 */
[----:B---3-5:R-:W-:Y:S05]  /*54c0*/  CALL.ABS.NOINC R14 ;  /* 0x000000000e007343 */ /* 0x028fea0003c00000 */
.L_x_85:
[----:B------:R-:W1:Y:S01]  /*54d0*/  LDCU.64 UR8, c[0x4][0x80] ;  /* 0x01001000ff0877ac */ /* 0x000e620008000a00 */
[----:B------:R-:W2:Y:S01]  /*54e0*/  LDC.64 R2, c[0x4][R2] ;  /* 0x0100000002027b82 */ /* 0x000ea20000000a00 */
[----:B------:R-:W-:Y:S02]  /*54f0*/  HFMA2 R12, -RZ, RZ, 0, 5.9604644775390625e-08 ;  /* 0x00000001ff0c7431 */ /* 0x000fe400000001ff */
[----:B------:R-:W-:Y:S02]  /*5500*/  IMAD.MOV.U32 R8, RZ, RZ, 0x70 ;  /* 0x00000070ff087424 */ /* 0x000fe400078e00ff */
[----:B------:R-:W-:Y:S01]  /*5510*/  IMAD.MOV.U32 R13, RZ, RZ, RZ ;  /* 0x000000ffff0d7224 */ /* 0x000fe200078e00ff */
[----:B------:R-:W3:Y:S01]  /*5520*/  LDCU.64 UR6, c[0x4][0x88] ;  /* 0x01001100ff0677ac */ /* 0x000ee20008000a00 */
[----:B------:R-:W4:Y:S01]  /*5530*/  LDCU.64 UR4, c[0x4][0x8] ;  /* 0x01000100ff0477ac */ /* 0x000f220008000a00 */
[----:B-1----:R-:W-:Y:S02]  /*5540*/  MOV R4, UR8 ;  /* 0x0000000800047c02 */ /* 0x002fe40008000f00 */
[----:B------:R-:W-:Y:S02]  /*5550*/  MOV R5, UR9 ;  /* 0x0000000900057c02 */ /* 0x000fe40008000f00 */
[----:B---3--:R-:W-:Y:S01]  /*5560*/  MOV R7, UR7 ;  /* 0x0000000700077c02 */ /* 0x008fe20008000f00 */
[----:B------:R-:W-:Y:S01]  /*5570*/  IMAD.U32 R6, RZ, RZ, UR6 ;  /* 0x00000006ff067e24 */ /* 0x000fe2000f8e00ff */
[----:B----4-:R-:W-:Y:S01]  /*5580*/  MOV R11, UR5 ;  /* 0x00000005000b7c02 */ /* 0x010fe20008000f00 */
[----:B------:R-:W-:Y:S02]  /*5590*/  IMAD.U32 R10, RZ, RZ, UR4 ;  /* 0x00000004ff0a7e24 */ /* 0x000fe4000f8e00ff */
[----:B------:R-:W-:Y:S07]  /*55a0*/  LEPC R20, `(.L_x_84) ;  /* 0x000000001014794e */ /* 0x000fee0000000000 */
[----:B--2---:R-:W-:Y:S05]  /*55b0*/  CALL.ABS.NOINC R2 ;  /* 0x0000000002007343 */ /* 0x004fea0003c00000 */
.L_x_84:
[----:B------:R-:W-:Y:S05]  /*55c0*/  BSYNC.RECONVERGENT B6 ;  /* 0x0000000000067941 */ /* 0x000fea0003800200 */
.L_x_83:
[----:B------:R-:W-:Y:S01]  /*55d0*/  ISETP.NE.U32.AND P4, PT, R62, RZ, PT ;  /* 0x000000ff3e00720c */ /* 0x000fe20003f85070 */
[----:B------:R-:W-:Y:S01]  /*55e0*/  UISETP.NE.AND UP2, UPT, UR50, URZ, UPT ;  /* 0x000000ff3200728c */ /* 0x000fe2000bf45270 */
[----:B------:R-:W-:Y:S01]  /*55f0*/  ISETP.NE.U32.AND P2, PT, RZ, UR38, PT ;  /* 0x00000026ff007c0c */ /* 0x000fe2000bf45070 */
[----:B------:R-:W-:Y:S01]  /*5600*/  UISETP.NE.U32.AND UP1, UPT, UR44, URZ, UPT ;  /* 0x000000ff2c00728c */ /* 0x000fe2000bf25070 */
[----:B------:R-:W-:Y:S01]  /*5610*/  ISETP.NE.AND.EX P4, PT, R63, RZ, PT, P4 ;  /* 0x000000ff3f00720c */ /* 0x000fe20003f85340 */
[----:B------:R-:W-:Y:S01]  /*5620*/  UPLOP3.LUT UP0, UPT, UPT, UPT, UPT, 0x40, 0x4 ;  /* 0x000000000004789c */ /* 0x000fe20003f0e870 */
[----:B------:R-:W-:Y:S01]  /*5630*/  ISETP.NE.AND.EX P2, PT, RZ, UR39, PT, P2 ;  /* 0x00000027ff007c0c */ /* 0x000fe2000bf45320 */
[----:B------:R-:W-:Y:S01]  /*5640*/  UISETP.NE.AND.EX UP1, UPT, UR45, URZ, UPT, UP1 ;  /* 0x000000ff2d00728c */ /* 0x000fe2000bf25310 */
[----:B------:R-:W-:Y:S04]  /*5650*/  PLOP3.LUT P1, PT, PT, PT, UP2, 0x80, 0x8 ;  /* 0x000000000008781c */ /* 0x000fe80003f2f028 */
[----:B------:R-:W-:Y:S06]  /*5660*/  @UP2 UPLOP3.LUT UP0, UPT, UPT, UPT, UP1, 0x80, 0x8 ;  /* 0x000000000008289c */ /* 0x000fec0003f0f010 */
[----:B------:R-:W-:Y:S01]  /*5670*/  PLOP3.LUT P0, PT, PT, PT, UP0, 0x80, 0x8 ;  /* 0x000000000008781c */ /* 0x000fe20003f0f008 */
[----:B------:R-:W-:Y:S01]  /*5680*/  @!UPT UIADD3 URZ, UPT, UPT, URZ, URZ, URZ ;  /* 0x000000fffffff290 */ /* 0x000fe2000fffe0ff */
[----:B------:R-:W-:Y:S11]  /*5690*/  BRA.U !UP1, `(.L_x_86) ;  /* 0x0000000109387547 */ /* 0x000ff6000b800000 */
[----:B------:R-:W-:Y:S01]  /*56a0*/  UISETP.NE.U32.AND UP0, UPT, UR38, URZ, UPT ;  /* 0x000000ff2600728c */ /* 0x000fe2000bf05070 */
[----:B------:R-:W-:Y:S02]  /*56b0*/  HFMA2 R0, -RZ, RZ, 0, 5.9604644775390625e-08 ;  /* 0x00000001ff007431 */ /* 0x000fe400000001ff */
[----:B------:R-:W-:Y:S01]  /*56c0*/  IMAD.MOV.U32 R67, RZ, RZ, 0x1 ;  /* 0x00000001ff437424 */ /* 0x000fe200078e00ff */
[----:B------:R-:W-:Y:S06]  /*56d0*/  UISETP.NE.AND.EX UP0, UPT, UR39, URZ, UPT, UP0 ;  /* 0x000000ff2700728c */ /* 0x000fec000bf05300 */
[----:B------:R-:W-:Y:S05]  /*56e0*/  PLOP3.LUT P3, PT, PT, PT, UP0, 0x80, 0x8 ;  /* 0x000000000008781c */ /* 0x000fea0003f6f008 */
[----:B------:R-:W1:Y:S01]  /*56f0*/  @UP0 LDCU.64 UR6, c[0x0][0x888] ;  /* 0x00011100ff0607ac */ /* 0x000e620008000a00 */
[----:B------:R-:W-:Y:S07]  /*5700*/  @UP0 UIMAD UR4, UR36, UR44, URZ ;  /* 0x0000002c240402a4 */ /* 0x000fee000f8e02ff */
[----:B------:R-:W-:Y:S01]  /*5710*/  @!P3 PRMT R67, R0, 0x7610, R67 ;  /* 0x000076100043b816 */ /* 0x000fe20000000043 */
[----:B-1----:R-:W-:Y:S03]  /*5720*/  @UP0 UIMAD.WIDE UR6, UR4, 0x4, UR6 ;  /* 0x00000004040608a5 */ /* 0x002fe6000f8e0206 */
[----:B------:R-:W1:Y:S03]  /*5730*/  @!UP0 LDCU UR4, c[0x0][0x880] ;  /* 0x00011000ff0487ac */ /* 0x000e660008000800 */
[----:B------:R-:W-:Y:S01]  /*5740*/  IMAD.U32 R2, RZ, RZ, UR6 ;  /* 0x00000006ff027e24 */ /* 0x000fe2000f8e00ff */
[----:B------:R-:W-:Y:S05]  /*5750*/  MOV R3, UR7 ;  /* 0x0000000700037c02 */ /* 0x000fea0008000f00 */
[----:B-----5:R2:W5:Y:S02]  /*5760*/  @P3 LDG.E R35, desc[UR46][R2.64] ;  /* 0x0000002e02233981 */ /* 0x020564000c1e1900 */
[----:B-12---:R-:W-:Y:S02]  /*5770*/  @!P3 IMAD.U32 R35, RZ, RZ, UR4 ;  /* 0x00000004ff23be24 */ /* 0x006fe4000f8e00ff */
.L_x_86:
[----:B------:R-:W-:Y:S05]  /*5780*/  @!P4 BRA `(.L_x_87) ;  /* 0x000000000020c947 */ /* 0x000fea0003800000 */
[----:B------:R-:W-:Y:S04]  /*5790*/  ISETP.NE.U32.AND P3, PT, R60, RZ, PT ;  /* 0x000000ff3c00720c */ /* 0x000fe80003f65070 */
[----:B------:R-:W-:Y:S11]  /*57a0*/  ISETP.NE.AND.EX P3, PT, R61, RZ, PT, P3 ;  /* 0x000000ff3d00720c */ /* 0x000ff60003f65330 */
[----:B------:R-:W-:Y:S02]  /*57b0*/  @!UPT UIADD3 URZ, UPT, UPT, URZ, URZ, URZ ;  /* 0x000000fffffff290 */ /* 0x000fe4000fffe0ff */
[----:B------:R-:W1:Y:S01]  /*57c0*/  @P3 LDC.64 R2, c[0x0][0x8a8] ;  /* 0x00022a00ff023b82 */ /* 0x000e620000000a00 */
[----:B------:R-:W-:Y:S04]  /*57d0*/  @P3 IMAD R0, R62, UR36, RZ ;  /* 0x000000243e003c24 */ /* 0x000fe8000f8e02ff */
[----:B-1----:R-:W-:Y:S05]  /*57e0*/  @P3 IMAD.WIDE R2, R0, 0x4, R2 ;  /* 0x0000000400023825 */ /* 0x002fea00078e0202 */
[----:B-----5:R1:W5:Y:S02]  /*57f0*/  @P3 LDG.E R32, desc[UR46][R2.64] ;  /* 0x0000002e02203981 */ /* 0x020364000c1e1900 */
[----:B-1----:R-:W2:Y:S02]  /*5800*/  @!P3 LDC R32, c[0x0][0x8a0] ;  /* 0x00022800ff20bb82 */ /* 0x002ea40000000800 */
.L_x_87:
[----:B-----5:R-:W-:Y:S01]  /*5810*/  FSETP.NEU.AND P3, PT, R35, RZ, PT ;  /* 0x000000ff2300720b */ /* 0x020fe20003f6d000 */
[----:B------:R-:W-:Y:S01]  /*5820*/  BSSY B1, `(.L_x_88) ;  /* 0x0000039000017945 */ /* 0x000fe20003800000 */
[----:B------:R-:W-:Y:S01]  /*5830*/  SEL R5, RZ, 0xffffffff, P2 ;  /* 0xffffffffff057807 */ /* 0x000fe20001000000 */
[----:B------:R-:W-:Y:S01]  /*5840*/  IMAD.MOV.U32 R89, RZ, RZ, 0x1 ;  /* 0x00000001ff597424 */ /* 0x000fe200078e00ff */
[----:B------:R-:W-:Y:S01]  /*5850*/  @P1 LOP3.LUT P2, RZ, R67, 0xff, RZ, 0xc0, !PT ;  /* 0x000000ff43ff1812 */ /* 0x000fe2000784c0ff */
[C---:B------:R-:W-:Y:S01]  /*5860*/  IMAD R34, R30.reuse, 0x40, R33 ;  /* 0x000000401e227824 */ /* 0x040fe200078e0221 */
[----:B------:R-:W-:Y:S01]  /*5870*/  @P1 SEL R0, RZ, 0xffffffff, P3 ;  /* 0xffffffffff001807 */ /* 0x000fe20001800000 */
[----:B------:R-:W-:Y:S01]  /*5880*/  IMAD R86, R81, -0x10, R79 ;  /* 0xfffffff051567824 */ /* 0x000fe200078e024f */
[----:B------:R-:W-:Y:S01]  /*5890*/  LOP3.LUT R77, R77, 0x1, RZ, 0x3c, !PT ;  /* 0x000000014d4d7812 */ /* 0x000fe200078e3cff */
[----:B------:R-:W-:Y:S01]  /*58a0*/  IMAD.MOV.U32 R43, RZ, RZ, RZ ;  /* 0x000000ffff2b7224 */ /* 0x000fe200078e00ff */
[----:B------:R-:W-:Y:S02]  /*58b0*/  @P0 SEL R0, R5, R0, !P2 ;  /* 0x0000000005000207 */ /* 0x000fe40005000000 */
[----:B------:R-:W-:Y:S02]  /*58c0*/  CS2R R46, SRZ ;  /* 0x00000000002e7805 */ /* 0x000fe4000001ff00 */
[----:B------:R-:W-:Y:S02]  /*58d0*/  LEA R88, R30, UR48, 0x3 ;  /* 0x000000301e587c11 */ /* 0x000fe4000f8e18ff */
[----:B------:R-:W-:Y:S02]  /*58e0*/  CS2R R44, SRZ ;  /* 0x00000000002c7805 */ /* 0x000fe4000001ff00 */
[----:B------:R-:W-:Y:S02]  /*58f0*/  @P1 LOP3.LUT R0, R0, 0x1, RZ, 0xc0, !PT ;  /* 0x0000000100001812 */ /* 0x000fe400078ec0ff */
[----:B------:R-:W-:Y:S02]  /*5900*/  CS2R R50, SRZ ;  /* 0x0000000000327805 */ /* 0x000fe4000001ff00 */
[----:B------:R-:W-:Y:S02]  /*5910*/  SHF.L.U32 R3, R76, 0x1f, RZ ;  /* 0x0000001f4c037819 */ /* 0x000fe400000006ff */
[----:B------:R-:W-:Y:S02]  /*5920*/  CS2R R48, SRZ ;  /* 0x0000000000307805 */ /* 0x000fe4000001ff00 */
[----:B------:R-:W-:Y:S02]  /*5930*/  ISETP.NE.U32.OR P5, PT, R0, 0x1, !P1 ;  /* 0x000000010000780c */ /* 0x000fe40004fa5470 */
[----:B------:R-:W-:Y:S02]  /*5940*/  CS2R R54, SRZ ;  /* 0x0000000000367805 */ /* 0x000fe4000001ff00 */
[----:B------:R-:W-:Y:S02]  /*5950*/  PLOP3.LUT P2, PT, PT, PT, UP1, 0x80, 0x8 ;  /* 0x000000000008781c */ /* 0x000fe40003f4f018 */
[----:B------:R-:W-:Y:S02]  /*5960*/  CS2R R52, SRZ ;  /* 0x0000000000347805 */ /* 0x000fe4000001ff00 */
[----:B------:R-:W-:Y:S02]  /*5970*/  LOP3.LUT P4, R84, R67, 0xff, RZ, 0xc0, !PT ;  /* 0x000000ff43547812 */ /* 0x000fe4000788c0ff */
[----:B------:R-:W-:Y:S02]  /*5980*/  CS2R R58, SRZ ;  /* 0x00000000003a7805 */ /* 0x000fe4000001ff00 */
[----:B------:R-:W-:Y:S02]  /*5990*/  SEL R0, RZ, 0xffffffff, P3 ;  /* 0xffffffffff007807 */ /* 0x000fe40001800000 */
[----:B------:R-:W-:Y:S02]  /*59a0*/  CS2R R56, SRZ ;  /* 0x0000000000387805 */ /* 0x000fe4000001ff00 */
[----:B------:R-:W-:Y:S02]  /*59b0*/  P2R R87, PR, RZ, 0x20 ;  /* 0x00000020ff577803 */ /* 0x000fe40000000000 */
[----:B------:R-:W-:Y:S02]  /*59c0*/  @P5 SHF.L.U32 R2, R77, 0x1f, RZ ;  /* 0x0000001f4d025819 */ /* 0x000fe400000006ff */
[----:B------:R-:W-:Y:S02]  /*59d0*/  @P2 SEL R0, R5, R0, !P4 ;  /* 0x0000000005002207 */ /* 0x000fe40006000000 */
[----:B------:R-:W1:Y:S02]  /*59e0*/  @P5 SYNCS.PHASECHK.TRANS64.TRYWAIT P1, [UR48+0x20], R2 ;  /* 0x00002002ff0055a7 */ /* 0x000e640008021130 */
[----:B------:R-:W-:Y:S04]  /*59f0*/  LOP3.LUT R0, R0, 0x1, RZ, 0xc0, !PT ;  /* 0x0000000100007812 */ /* 0x000fe800078ec0ff */
[----:B------:R-:W-:Y:S04]  /*5a00*/  ISETP.NE.U32.AND P2, PT, R0, 0x1, PT ;  /* 0x000000010000780c */ /* 0x000fe80003f45070 */
[----:B------:R-:W-:Y:S01]  /*5a10*/  P2R R90, PR, RZ, 0x4 ;  /* 0x00000004ff5a7803 */ /* 0x000fe20000000000 */
[----:B------:R3:W4:Y:S01]  /*5a20*/  SYNCS.PHASECHK.TRANS64.TRYWAIT P0, [R88+URZ+0x90], R3 ;  /* 0x00009003580075a7 */ /* 0x00072200080011ff */
[----:B-1----:R-:W-:Y:S01]  /*5a30*/  @P5 SEL R89, RZ, 0x1, !P1 ;  /* 0x00000001ff595807 */ /* 0x002fe20004800000 */
[----:B---3--:R-:W-:Y:S06]  /*5a40*/  @!P5 BRA `(.L_x_89) ;  /* 0x000000000058d947 */ /* 0x008fec0003800000 */
[----:B------:R-:W-:Y:S01]  /*5a50*/  IMAD.MOV.U32 R47, RZ, RZ, RZ ;  /* 0x000000ffff2f7224 */ /* 0x000fe200078e00ff */
[----:B------:R-:W-:Y:S01]  /*5a60*/  ISETP.NE.AND P1, PT, R89, RZ, PT ;  /* 0x000000ff5900720c */ /* 0x000fe20003f25270 */
[----:B------:R-:W-:Y:S01]  /*5a70*/  BSSY B0, `(.L_x_90) ;  /* 0x000000c000007945 */ /* 0x000fe20003800000 */
[----:B------:R-:W-:Y:S02]  /*5a80*/  CS2R R58, SRZ ;  /* 0x00000000003a7805 */ /* 0x000fe4000001ff00 */
[----:B------:R-:W-:Y:S02]  /*5a90*/  CS2R R56, SRZ ;  /* 0x0000000000387805 */ /* 0x000fe4000001ff00 */
[----:B------:R-:W-:Y:S02]  /*5aa0*/  CS2R R54, SRZ ;  /* 0x0000000000367805 */ /* 0x000fe4000001ff00 */
[----:B------:R-:W-:Y:S02]  /*5ab0*/  CS2R R52, SRZ ;  /* 0x0000000000347805 */ /* 0x000fe4000001ff00 */
[----:B------:R-:W-:Y:S02]  /*5ac0*/  CS2R R50, SRZ ;  /* 0x0000000000327805 */ /* 0x000fe4000001ff00 */
[----:B------:R-:W-:Y:S02]  /*5ad0*/  CS2R R48, SRZ ;  /* 0x0000000000307805 */ /* 0x000fe4000001ff00 */
[----:B------:R-:W-:Y:S01]  /*5ae0*/  CS2R R44, SRZ ;  /* 0x00000000002c7805 */ /* 0x000fe2000001ff00 */
[----:B------:R-:W-:Y:S06]  /*5af0*/  @P1 BRA `(.L_x_91) ;  /* 0x00000000000c1947 */ /* 0x000fec0003800000 */
[----:B------:R-:W-:Y:S04]  /*5b00*/  SHF.L.U32 R5, R77, 0x1f, RZ ;  /* 0x0000001f4d057819 */ /* 0x000fe800000006ff */
[----:B------:R-:W1:Y:S02]  /*5b10*/  SYNCS.PHASECHK.TRANS64.TRYWAIT P1, [UR48+0x20], R5 ;  /* 0x00002005ff0075a7 */ /* 0x000e640008021130 */
[----:B-1----:R-:W-:Y:S05]  /*5b20*/  @!P1 BRA `(.L_x_92) ;  /* 0x0000003000349947 */ /* 0x002fea0003800000 */
.L_x_91:
[----:B------:R-:W-:Y:S05]  /*5b30*/  BSYNC B0 ;  /* 0x0000000000007941 */ /* 0x000fea0003800000 */
.L_x_90:
[----:B------:R-:W-:Y:S01]  /*5b40*/  ISETP.NE.AND P1, PT, R90, RZ, PT ;  /* 0x000000ff5a00720c */ /* 0x000fe20003f25270 */
[----:B------:R-:W-:Y:S11]  /*5b50*/  HFMA2 R43, -RZ, RZ, 0, 5.9604644775390625e-08 ;  /* 0x00000001ff2b7431 */ /* 0x000ff600000001ff */
[----:B------:R-:W-:Y:S01]  /*5b60*/  @!UPT UIADD3 URZ, UPT, UPT, URZ, URZ, URZ ;  /* 0x000000fffffff290 */ /* 0x000fe2000fffe0ff */
[----:B------:R3:W1:Y:S04]  /*5b70*/  @P1 LDS.128 R56, [R80] ;  /* 0x0000000050381984 */ /* 0x0006680000000c00 */
[----:B------:R3:W1:Y:S04]  /*5b80*/  @P1 LDS.128 R52, [R79+0x10] ;  /* 0x000010004f341984 */ /* 0x0006680000000c00 */
[----:B------:R3:W1:Y:S04]  /*5b90*/  @P1 LDS.128 R48, [R78+0x20] ;  /* 0x000020004e301984 */ /* 0x0006680000000c00 */
[----:B------:R3:W1:Y:S02]  /*5ba0*/  @P1 LDS.128 R44, [R86+0x30] ;  /* 0x00003000562c1984 */ /* 0x0006640000000c00 */
.L_x_89:
[----:B------:R-:W-:Y:S05]  /*5bb0*/  BSYNC B1 ;  /* 0x0000000000017941 */ /* 0x000fea0003800000 */
.L_x_88:
[----:B-1----:R-:W-:Y:S04]  /*5bc0*/  SHF.R.U32.HI R5, RZ, 0x15, R34 ;  /* 0x00000015ff057819 */ /* 0x002fe80000011622 */
[----:B------:R-:W-:Y:S01]  /*5bd0*/  LOP3.LUT P1, RZ, R5, 0x3, R72, 0x48, !PT ;  /* 0x0000000305ff7812 */ /* 0x000fe20007824848 */
[----:B------:R-:W-:Y:S01]  /*5be0*/  @!UPT UIADD3 URZ, UPT, UPT, URZ, URZ, URZ ;  /* 0x000000fffffff290 */ /* 0x000fe2000fffe0ff */
[----:B----4-:R-:W-:Y:S11]  /*5bf0*/  @P0 BRA `(.L_x_93) ;  /* 0x0000000000080947 */ /* 0x010ff60003800000 */
[----:B------:R-:W1:Y:S02]  /*5c00*/  SYNCS.PHASECHK.TRANS64.TRYWAIT P0, [R88+URZ+0x90], R3 ;  /* 0x00009003580075a7 */ /* 0x000e6400080011ff */
[----:B-1----:R-:W-:Y:S05]  /*5c10*/  @!P0 BRA `(.L_x_94) ;  /* 0x0000003000108947 */ /* 0x002fea0003800000 */
.L_x_93:
[----:B------:R-:W-:Y:S05]  /*5c20*/  @!P1 BRA `(.L_x_95) ;  /* 0x0000000000409947 */ /* 0x000fea0003800000 */
[----:B------:R-:W4:Y:S01]  /*5c30*/  LDCU.64 UR8, c[0x4][0x70] ;  /* 0x01000e00ff0877ac */ /* 0x000f220008000a00 */
[----:B-1----:R-:W-:Y:S01]  /*5c40*/  MOV R3, 0x0 ;  /* 0x0000000000037802 */ /* 0x002fe20000000f00 */
[----:B------:R-:W-:Y:S02]  /*5c50*/  HFMA2 R12, -RZ, RZ, 0, 5.9604644775390625e-08 ;  /* 0x00000001ff0c7431 */ /* 0x000fe400000001ff */
[----:B------:R-:W-:Y:S02]  /*5c60*/  IMAD.MOV.U32 R8, RZ, RZ, 0x192 ;  /* 0x00000192ff087424 */ /* 0x000fe400078e00ff */
[----:B------:R-:W-:Y:S01]  /*5c70*/  IMAD.MOV.U32 R13, RZ, RZ, RZ ;  /* 0x000000ffff0d7224 */ /* 0x000fe200078e00ff */
[----:B------:R-:W1:Y:S01]  /*5c80*/  LDCU.64 UR6, c[0x4][0x78] ;  /* 0x01000f00ff0677ac */ /* 0x000e620008000a00 */
[----:B------:R-:W2:Y:S01]  /*5c90*/  LDC.64 R2, c[0x4][R3] ;  /* 0x0100000003027b82 */ /* 0x000ea20000000a00 */
[----:B------:R-:W5:Y:S01]  /*5ca0*/  LDCU.64 UR4, c[0x4][0x10] ;  /* 0x01000200ff0477ac */ /* 0x000f620008000a00 */
[----:B----4-:R-:W-:Y:S01]  /*5cb0*/  MOV R5, UR9 ;  /* 0x0000000900057c02 */ /* 0x010fe20008000f00 */
[----:B------:R-:W-:Y:S01]  /*5cc0*/  IMAD.U32 R4, RZ, RZ, UR8 ;  /* 0x00000008ff047e24 */ /* 0x000fe2000f8e00ff */
[----:B-1----:R-:W-:Y:S01]  /*5cd0*/  MOV R7, UR7 ;  /* 0x0000000700077c02 */ /* 0x002fe20008000f00 */
[----:B------:R-:W-:Y:S01]  /*5ce0*/  IMAD.U32 R6, RZ, RZ, UR6 ;  /* 0x00000006ff067e24 */ /* 0x000fe2000f8e00ff */
[----:B-----5:R-:W-:Y:S01]  /*5cf0*/  MOV R11, UR5 ;  /* 0x00000005000b7c02 */ /* 0x020fe20008000f00 */
[----:B------:R-:W-:Y:S02]  /*5d00*/  IMAD.U32 R10, RZ, RZ, UR4 ;  /* 0x00000004ff0a7e24 */ /* 0x000fe4000f8e00ff */
[----:B------:R-:W-:Y:S07]  /*5d10*/  LEPC R20, `(.L_x_95) ;  /* 0x000000001014794e */ /* 0x000fee0000000000 */
[----:B--23--:R-:W-:Y:S05]  /*5d20*/  CALL.ABS.NOINC R2 ;  /* 0x0000000002007343 */ /* 0x00cfea0003c00000 */
.L_x_95:
[----:B------:R-:W-:Y:S01]  /*5d30*/  LOP3.LUT R20, R56, 0xffffe000, RZ, 0xc0, !PT ;  /* 0xffffe00038147812 */ /* 0x000fe200078ec0ff */
[----:B------:R-:W-:Y:S05]  /*5d40*/  WARPSYNC.ALL ;  /* 0x0000000000007948 */ /* 0x000fea0003800000 */
[----:B------:R-:W-:Y:S01]  /*5d50*/  R2UR UR4, R34 ;  /* 0x00000000220472ca */ /* 0x000fe200000e0000 */
[----:B------:R-:W-:Y:S01]  /*5d60*/  BSSY.RECONVERGENT B0, `(.L_x_96) ;  /* 0x0000058000007945 */ /* 0x000fe20003800200 */
[----:B------:R-:W-:Y:S02]  /*5d70*/  LOP3.LUT R21, R57, 0xffffe000, RZ, 0xc0, !PT ;  /* 0xffffe00039157812 */ /* 0x000fe400078ec0ff */
[----:B------:R-:W-:Y:S02]  /*5d80*/  LOP3.LUT R40, R58, 0xffffe000, RZ, 0xc0, !PT ;  /* 0xffffe0003a287812 */ /* 0x000fe400078ec0ff */
[----:B------:R-:W-:Y:S02]  /*5d90*/  LOP3.LUT R41, R52, 0xffffe000, RZ, 0xc0, !PT ;  /* 0xffffe00034297812 */ /* 0x000fe400078ec0ff */
[----:B------:R-:W-:Y:S05]  /*5da0*/  ISETP.NE.AND P0, PT, R82, RZ, PT ;  /* 0x000000ff5200720c */ /* 0x000fea0003f05270 */
[----:B------:R-:W2:Y:S02]  /*5db0*/  LDTM.x16 R4, tmem[UR4] ;  /* 0x00000004000479ee */ /* 0x000ea40008240000 */
[C---:B--2---:R-:W-:Y:S01]  /*5dc0*/  FMUL R0, R32.reuse, R4 ;  /* 0x0000000420007220 */ /* 0x044fe20000400000 */
[C---:B------:R-:W-:Y:S01]  /*5dd0*/  FMUL R2, R32.reuse, R5 ;  /* 0x0000000520027220 */ /* 0x040fe20000400000 */
[C---:B-1----:R-:W-:Y:S01]  /*5de0*/  FMUL R3, R32.reuse, R6 ;  /* 0x0000000620037220 */ /* 0x042fe20000400000 */
[----:B------:R-:W-:Y:S01]  /*5df0*/  FMUL R7, R32, R7 ;  /* 0x0000000720077220 */ /* 0x000fe20000400000 */
[----:B------:R-:W-:Y:S01]  /*5e00*/  FFMA R36, R35, R20, R0 ;  /* 0x0000001423247223 */ /* 0x000fe20000000000 */
[----:B------:R-:W-:Y:S01]  /*5e10*/  LOP3.LUT R20, R59, 0xffffe000, RZ, 0xc0, !PT ;  /* 0xffffe0003b147812 */ /* 0x000fe200078ec0ff */
[C---:B------:R-:W-:Y:S01]  /*5e20*/  FFMA R37, R35.reuse, R21, R2 ;  /* 0x0000001523257223 */ /* 0x040fe20000000002 */
[----:B------:R-:W-:Y:S01]  /*5e30*/  LOP3.LUT R21, R54, 0xffffe000, RZ, 0xc0, !PT ;  /* 0xffffe00036157812 */ /* 0x000fe200078ec0ff */
[----:B------:R-:W-:Y:S01]  /*5e40*/  FFMA R38, R35, R40, R3 ;  /* 0x0000002823267223 */ /* 0x000fe20000000003 */
[----:B------:R-:W-:Y:S01]  /*5e50*/  LOP3.LUT R40, R53, 0xffffe000, RZ, 0xc0, !PT ;  /* 0xffffe00035287812 */ /* 0x000fe200078ec0ff */
[----:B------:R-:W-:Y:S01]  /*5e60*/  FFMA R39, R35, R20, R7 ;  /* 0x0000001423277223 */ /* 0x000fe20000000007 */
[----:B------:R-:W-:Y:S01]  /*5e70*/  LOP3.LUT R20, R55, 0xffffe000, RZ, 0xc0, !PT ;  /* 0xffffe00037147812 */ /* 0x000fe200078ec0ff */
[C---:B------:R-:W-:Y:S01]  /*5e80*/  FMUL R4, R32.reuse, R8 ;  /* 0x0000000820047220 */ /* 0x040fe20000400000 */
[----:B------:R-:W-:Y:S01]  /*5e90*/  F2FP.TF32.F32.PACK_B R36, R36 ;  /* 0x00000024ff24723e */ /* 0x000fe200024050ff */
[C---:B------:R-:W-:Y:S01]  /*5ea0*/  FMUL R5, R32.reuse, R9 ;  /* 0x0000000920057220 */ /* 0x040fe20000400000 */
[----:B------:R-:W-:Y:S01]  /*5eb0*/  F2FP.TF32.F32.PACK_B R37, R37 ;  /* 0x00000025ff25723e */ /* 0x000fe200024050ff */
[C---:B------:R-:W-:Y:S01]  /*5ec0*/  FMUL R6, R32.reuse, R10 ;  /* 0x0000000a20067220 */ /* 0x040fe20000400000 */
[----:B------:R-:W-:Y:S01]  /*5ed0*/  FMUL R11, R32, R11 ;  /* 0x0000000b200b7220 */ /* 0x000fe20000400000 */
[----:B------:R-:W-:Y:S01]  /*5ee0*/  F2FP.TF32.F32.PACK_B R38, R38 ;  /* 0x00000026ff26723e */ /* 0x000fe200024050ff */
[C---:B------:R-:W-:Y:S01]  /*5ef0*/  FFMA R4, R35.reuse, R41, R4 ;  /* 0x0000002923047223 */ /* 0x040fe20000000004 */
[----:B------:R-:W-:Y:S01]  /*5f00*/  F2FP.TF32.F32.PACK_B R39, R39 ;  /* 0x00000027ff27723e */ /* 0x000fe200024050ff */
[C---:B------:R-:W-:Y:S01]  /*5f10*/  FFMA R5, R35.reuse, R40, R5 ;  /* 0x0000002823057223 */ /* 0x040fe20000000005 */
[C---:B------:R-:W-:Y:S01]  /*5f20*/  FFMA R6, R35.reuse, R21, R6 ;  /* 0x0000001523067223 */ /* 0x040fe20000000006 */
[----:B------:R-:W-:Y:S01]  /*5f30*/  FFMA R7, R35, R20, R11 ;  /* 0x0000001423077223 */ /* 0x000fe2000000000b */
[----:B------:R-:W-:Y:S01]  /*5f40*/  LOP3.LUT R41, R48, 0xffffe000, RZ, 0xc0, !PT ;  /* 0xffffe00030297812 */ /* 0x000fe200078ec0ff */
[----:B------:R1:W-:Y:S01]  /*5f50*/  STS.128 [R80], R36 ;  /* 0x0000002450007388 */ /* 0x0003e20000000c00 */
[----:B------:R-:W-:Y:S01]  /*5f60*/  LOP3.LUT R40, R49, 0xffffe000, RZ, 0xc0, !PT ;  /* 0xffffe00031287812 */ /* 0x000fe200078ec0ff */
[C---:B------:R-:W-:Y:S01]  /*5f70*/  FMUL R8, R32.reuse, R12 ;  /* 0x0000000c20087220 */ /* 0x040fe20000400000 */
[----:B------:R-:W-:Y:S01]  /*5f80*/  FMUL R9, R32, R13 ;  /* 0x0000000d20097220 */ /* 0x000fe20000400000 */
[----:B------:R-:W-:Y:S01]  /*5f90*/  LOP3.LUT R21, R50, 0xffffe000, RZ, 0xc0, !PT ;  /* 0xffffe00032157812 */ /* 0x000fe200078ec0ff */
[C---:B------:R-:W-:Y:S01]  /*5fa0*/  FMUL R10, R32.reuse, R14 ;  /* 0x0000000e200a7220 */ /* 0x040fe20000400000 */
[----:B------:R-:W-:Y:S01]  /*5fb0*/  LOP3.LUT R20, R51, 0xffffe000, RZ, 0xc0, !PT ;  /* 0xffffe00033147812 */ /* 0x000fe200078ec0ff */
[----:B------:R-:W-:Y:S01]  /*5fc0*/  FMUL R15, R32, R15 ;  /* 0x0000000f200f7220 */ /* 0x000fe20000400000 */
[----:B------:R-:W-:Y:S01]  /*5fd0*/  F2FP.TF32.F32.PACK_B R4, R4 ;  /* 0x00000004ff04723e */ /* 0x000fe200024050ff */
[C---:B------:R-:W-:Y:S01]  /*5fe0*/  FFMA R8, R35.reuse, R41, R8 ;  /* 0x0000002923087223 */ /* 0x040fe20000000008 */
[----:B------:R-:W-:Y:S01]  /*5ff0*/  F2FP.TF32.F32.PACK_B R5, R5 ;  /* 0x00000005ff05723e */ /* 0x000fe200024050ff */
[C---:B------:R-:W-:Y:S01]  /*6000*/  FFMA R9, R35.reuse, R40, R9 ;  /* 0x0000002823097223 */ /* 0x040fe20000000009 */
[----:B------:R-:W-:Y:S01]  /*6010*/  F2FP.TF32.F32.PACK_B R6, R6 ;  /* 0x00000006ff06723e */ /* 0x000fe200024050ff */
[C---:B------:R-:W-:Y:S01]  /*6020*/  FFMA R10, R35.reuse, R21, R10 ;  /* 0x00000015230a7223 */ /* 0x040fe2000000000a */
[----:B------:R-:W-:Y:S01]  /*6030*/  F2FP.TF32.F32.PACK_B R7, R7 ;  /* 0x00000007ff07723e */ /* 0x000fe200024050ff */
[----:B------:R-:W-:Y:S01]  /*6040*/  FFMA R11, R35, R20, R15 ;  /* 0x00000014230b7223 */ /* 0x000fe2000000000f */
[----:B------:R-:W-:Y:S01]  /*6050*/  LOP3.LUT R41, R44, 0xffffe000, RZ, 0xc0, !PT ;  /* 0xffffe0002c297812 */ /* 0x000fe200078ec0ff */
[C---:B------:R-:W-:Y:S01]  /*6060*/  FMUL R12, R32.reuse, R16 ;  /* 0x00000010200c7220 */ /* 0x040fe20000400000 */
[----:B------:R-:W-:Y:S01]  /*6070*/  LOP3.LUT R40, R45, 0xffffe000, RZ, 0xc0, !PT ;  /* 0xffffe0002d287812 */ /* 0x000fe200078ec0ff */
[----:B------:R1:W-:Y:S01]  /*6080*/  STS.128 [R79+0x10], R4 ;  /* 0x000010044f007388 */ /* 0x0003e20000000c00 */
        /* <DEDUP_REMOVED lines=13> */
[----:B------:R-:W-:Y:S02]  /*6160*/  F2FP.TF32.F32.PACK_B R12, R12 ;  /* 0x0000000cff0c723e */ /* 0x000fe400024050ff */
[----:B------:R-:W-:Y:S01]  /*6170*/  F2FP.TF32.F32.PACK_B R13, R13 ;  /* 0x0000000dff0d723e */ /* 0x000fe200024050ff */
[----:B------:R1:W-:Y:S01]  /*6180*/  STS.128 [R78+0x20], R8 ;  /* 0x000020084e007388 */ /* 0x0003e20000000c00 */
[----:B------:R-:W-:Y:S02]  /*6190*/  F2FP.TF32.F32.PACK_B R14, R14 ;  /* 0x0000000eff0e723e */ /* 0x000fe400024050ff */
[----:B------:R-:W-:Y:S05]  /*61a0*/  F2FP.TF32.F32.PACK_B R15, R15 ;  /* 0x0000000fff0f723e */ /* 0x000fea00024050ff */
[----:B------:R1:W-:Y:S01]  /*61b0*/  STS.128 [R86+0x30], R12 ;  /* 0x0000300c56007388 */ /* 0x0003e20000000c00 */
[----:B------:R-:W-:Y:S01]  /*61c0*/  @!PT LDS RZ, [RZ] ;  /* 0x00000000fffff984 */ /* 0x000fe20000000800 */
[----:B------:R-:W-:Y:S01]  /*61d0*/  @!PT LDS RZ, [RZ] ;  /* 0x00000000fffff984 */ /* 0x000fe20000000800 */
[----:B------:R-:W-:Y:S01]  /*61e0*/  @!PT LDS RZ, [RZ] ;  /* 0x00000000fffff984 */ /* 0x000fe20000000800 */
[----:B------:R-:W-:Y:S01]  /*61f0*/  @!PT LDS RZ, [RZ] ;  /* 0x00000000fffff984 */ /* 0x000fe20000000800 */
[----:B------:R2:W-:Y:S07]  /*6200*/  MEMBAR.ALL.CTA ;  /* 0x0000000000007992 */ /* 0x0005ee0000008000 */
[----:B--2---:R-:W2:Y:S02]  /*6210*/  FENCE.VIEW.ASYNC.S ;  /* 0x00000000000073c6 */ /* 0x004ea40000000000 */
[----:B--2---:R-:W-:Y:S06]  /*6220*/  BAR.SYNC.DEFER_BLOCKING 0x1, 0x80 ;  /* 0x0042000000007b1d */ /* 0x004fec0000010000 */
[----:B------:R-:W-:Y:S05]  /*6230*/  @P0 BRA `(.L_x_97) ;  /* 0x0000000000280947 */ /* 0x000fea0003800000 */
[----:B------:R-:W-:Y:S02]  /*6240*/  UIADD3 UR4, UPT, UPT, UR48, 0x200, URZ ;  /* 0x0000020030047890 */ /* 0x000fe4000fffe0ff */
[----:B------:R-:W-:Y:S01]  /*6250*/  UIADD3 UR6, UP0, UPT, UR52, 0x680, URZ ;  /* 0x0000068034067890 */ /* 0x000fe2000ff1e0ff */
[----:B------:R-:W-:Y:S03]  /*6260*/  UMOV UR43, UR36 ;  /* 0x00000024002b7c82 */ /* 0x000fe60008000000 */
[----:B------:R-:W-:Y:S01]  /*6270*/  MOV R73, UR4 ;  /* 0x0000000400497c02 */ /* 0x000fe20008000f00 */
[----:B------:R-:W-:Y:S03]  /*6280*/  UIADD3.X UR7, UPT, UPT, URZ, UR53, URZ, UP0, !UPT ;  /* 0x00000035ff077290 */ /* 0x000fe600087fe4ff */
[----:B------:R-:W-:Y:S11]  /*6290*/  R2UR UR40, R73 ;  /* 0x00000000492872ca */ /* 0x000ff600000e0000 */
[----:B------:R-:W-:Y:S02]  /*62a0*/  @!UPT UIADD3 URZ, UPT, UPT, URZ, URZ, URZ ;  /* 0x000000fffffff290 */ /* 0x000fe4000fffe0ff */
[----:B------:R2:W-:Y:S01]  /*62b0*/  UTMASTG.3D [UR40], [UR6] ;  /* 0x00000028060073b5 */ /* 0x0005e20008010000 */
[----:B------:R0:W-:Y:S01]  /*62c0*/  UTMACMDFLUSH ;  /* 0x00000000000079b7 */ /* 0x0001e20000000000 */
[----:B--2---:R-:W-:Y:S04]  /*62d0*/  DEPBAR.LE SB0, 0x1 ;  /* 0x000080400000791a */ /* 0x004fe80000000000 */
.L_x_97:
[----:B------:R-:W-:Y:S05]  /*62e0*/  BSYNC.RECONVERGENT B0 ;  /* 0x0000000000007941 */ /* 0x000fea0003800200 */
.L_x_96:
[----:B------:R-:W-:Y:S01]  /*62f0*/  BAR.SYNC.DEFER_BLOCKING 0x1, 0x80 ;  /* 0x0042000000007b1d */ /* 0x000fe20000010000 */
[----:B------:R-:W-:Y:S01]  /*6300*/  ISETP.NE.AND P1, PT, R87, RZ, PT ;  /* 0x000000ff5700720c */ /* 0x000fe20003f25270 */
[----:B------:R-:W-:Y:S01]  /*6310*/  UISETP.NE.AND UP0, UPT, UR49, URZ, UPT ;  /* 0x000000ff3100728c */ /* 0x000fe2000bf05270 */
[----:B------:R-:W-:Y:S11]  /*6320*/  LEA R3, R43, UR48, 0x3 ;  /* 0x000000302b037c11 */ /* 0x000ff6000f8e18ff */
[----:B------:R-:W-:Y:S01]  /*6330*/  @P1 SHF.L.U32 R2, R77, 0x1f, RZ ;  /* 0x0000001f4d021819 */ /* 0x000fe200000006ff */
[----:B------:R-:W-:Y:S06]  /*6340*/  BRA.U !UP0, `(.L_x_98) ;  /* 0x0000000108247547 */ /* 0x000fec000b800000 */
[----:B-1----:R-:W-:Y:S01]  /*6350*/  IMAD.U32 R5, RZ, RZ, UR51 ;  /* 0x00000033ff057e24 */ /* 0x002fe2000f8e00ff */
[----:B------:R-:W-:Y:S01]  /*6360*/  MOV R0, UR37 ;  /* 0x0000002500007c02 */ /* 0x000fe20008000f00 */
[----:B------:R-:W-:Y:S03]  /*6370*/  UIADD3 UR51, UPT, UPT, UR51, 0x1, URZ ;  /* 0x0000000133337890 */ /* 0x000fe6000fffe0ff */
[----:B------:R-:W-:Y:S01]  /*6380*/  @P1 LEA R5, R5, UR48, 0x3 ;  /* 0x0000003005051c11 */ /* 0x000fe2000f8e18ff */
[----:B------:R-:W-:Y:S04]  /*6390*/  UISETP.NE.AND UP0, UPT, UR51, 0x4, UPT ;  /* 0x000000043300788c */ /* 0x000fe8000bf05270 */
[----:B------:R-:W-:Y:S01]  /*63a0*/  @P1 VIADD R5, R5, 0x40 ;  /* 0x0000004005051836 */ /* 0x000fe20000000000 */
[----:B------:R-:W-:Y:S04]  /*63b0*/  USEL UR51, UR51, URZ, UP0 ;  /* 0x000000ff33337287 */ /* 0x000fe80008000000 */
[----:B------:R-:W-:Y:S04]  /*63c0*/  @P1 PRMT R0, R0, 0x654, R5 ;  /* 0x0000065400001816 */ /* 0x000fe80000000005 */
[----:B------:R2:W-:Y:S04]  /*63d0*/  @P1 SYNCS.ARRIVE.TRANS64.RED.A1T0 RZ, [R0+URZ], RZ ;  /* 0x000000ff00ff19a7 */ /* 0x0005e800081004ff */
.L_x_98:
[----:B------:R-:W4:Y:S01]  /*63e0*/  @P1 SYNCS.PHASECHK.TRANS64.TRYWAIT P0, [R3+URZ+0x20], R2 ;  /* 0x00002002030015a7 */ /* 0x000f2200080011ff */
[----:B------:R-:W-:Y:S01]  /*63f0*/  BSSY B1, `(.L_x_99) ;  /* 0x0000016000017945 */ /* 0x000fe20003800000 */
[----:B----4-:R-:W-:Y:S03]  /*6400*/  @P1 SEL R89, RZ, 0x1, !P0 ;  /* 0x00000001ff591807 */ /* 0x010fe60004000000 */
[----:B------:R-:W-:Y:S05]  /*6410*/  @!P1 BRA `(.L_x_100) ;  /* 0x00000000004c9947 */ /* 0x000fea0003800000 */
[----:B------:R-:W-:Y:S01]  /*6420*/  ISETP.NE.AND P0, PT, R89, RZ, PT ;  /* 0x000000ff5900720c */ /* 0x000fe20003f05270 */
[----:B------:R-:W-:Y:S01]  /*6430*/  BSSY B0, `(.L_x_101) ;  /* 0x000000b000007945 */ /* 0x000fe20003800000 */
[----:B------:R-:W-:Y:S11]  /*6440*/  ISETP.NE.AND P1, PT, R90, RZ, PT ;  /* 0x000000ff5a00720c */ /* 0x000ff60003f25270 */
[----:B------:R-:W-:Y:S02]  /*6450*/  @!UPT UIADD3 URZ, UPT, UPT, URZ, URZ, URZ ;  /* 0x000000fffffff290 */ /* 0x000fe4000fffe0ff */
[C---:B-1----:R-:W-:Y:S01]  /*6460*/  @P1 IMAD R6, R43.reuse, 0x2000, R80 ;  /* 0x000020002b061824 */ /* 0x042fe200078e0250 */
[C---:B------:R-:W-:Y:S01]  /*6470*/  @P1 LEA R4, R43.reuse, R78, 0xd ;  /* 0x0000004e2b041211 */ /* 0x040fe200078e68ff */
[C---:B------:R-:W-:Y:S02]  /*6480*/  @P1 IMAD R5, R43.reuse, 0x2000, R79 ;  /* 0x000020002b051824 */ /* 0x040fe400078e024f */
[----:B------:R-:W-:Y:S01]  /*6490*/  @P1 IMAD R2, R43, 0x2000, R86 ;  /* 0x000020002b021824 */ /* 0x000fe200078e0256 */
[----:B------:R-:W-:Y:S06]  /*64a0*/  @P0 BRA `(.L_x_102) ;  /* 0x00000000000c0947 */ /* 0x000fec0003800000 */
[----:B--2---:R-:W-:Y:S04]  /*64b0*/  SHF.L.U32 R0, R77, 0x1f, RZ ;  /* 0x0000001f4d007819 */ /* 0x004fe800000006ff */
[----:B------:R-:W1:Y:S02]  /*64c0*/  SYNCS.PHASECHK.TRANS64.TRYWAIT P0, [R3+URZ+0x20], R0 ;  /* 0x00002000030075a7 */ /* 0x000e6400080011ff */
[----:B-1----:R-:W-:Y:S05]  /*64d0*/  @!P0 BRA `(.L_x_103) ;  /* 0x0000002400f48947 */ /* 0x002fea0003800000 */
.L_x_102:
[----:B------:R-:W-:Y:S05]  /*64e0*/  BSYNC B0 ;  /* 0x0000000000007941 */ /* 0x000fea0003800000 */
.L_x_101:
[----:B------:R-:W-:Y:S02]  /*64f0*/  ISETP.NE.AND P0, PT, R90, RZ, PT ;  /* 0x000000ff5a00720c */ /* 0x000fe40003f05270 */
[----:B------:R-:W-:Y:S11]  /*6500*/  IADD3 R43, PT, PT, R43, 0x1, RZ ;  /* 0x000000012b2b7810 */ /* 0x000ff60007ffe0ff */
[----:B------:R4:W1:Y:S04]  /*6510*/  @P0 LDS.128 R56, [R6] ;  /* 0x0000000006380984 */ /* 0x0008680000000c00 */
[----:B------:R4:W1:Y:S04]  /*6520*/  @P0 LDS.128 R52, [R5+0x10] ;  /* 0x0000100005340984 */ /* 0x0008680000000c00 */
[----:B------:R4:W1:Y:S04]  /*6530*/  @P0 LDS.128 R48, [R4+0x20] ;  /* 0x0000200004300984 */ /* 0x0008680000000c00 */
[----:B------:R4:W1:Y:S02]  /*6540*/  @P0 LDS.128 R44, [R2+0x30] ;  /* 0x00003000022c0984 */ /* 0x0008640000000c00 */
.L_x_100:
[----:B------:R-:W-:Y:S05]  /*6550*/  BSYNC B1 ;  /* 0x0000000000017941 */ /* 0x000fea0003800000 */
.L_x_99:
[----:B-1----:R-:W-:Y:S05]  /*6560*/  VIADD R3, R34, 0x10 ;  /* 0x0000001022037836 */ /* 0x002fea0000000000 */
[----:B------:R-:W-:Y:S04]  /*6570*/  SHF.R.U32.HI R3, RZ, 0x15, R3 ;  /* 0x00000015ff037819 */ /* 0x000fe80000011603 */
[----:B------:R-:W-:Y:S11]  /*6580*/  LOP3.LUT P0, RZ, R3, 0x3, R72, 0x48, !PT ;  /* 0x0000000303ff7812 */ /* 0x000ff60007804848 */
[----:B------:R-:W-:Y:S02]  /*6590*/  @!UPT UIADD3 URZ, UPT, UPT, URZ, URZ, URZ ;  /* 0x000000fffffff290 */ /* 0x000fe4000fffe0ff */
[----:B------:R-:W-:Y:S05]  /*65a0*/  @!P0 BRA `(.L_x_104) ;  /* 0x0000000000408947 */ /* 0x000fea0003800000 */
[----:B------:R-:W1:Y:S01]  /*65b0*/  LDCU.64 UR8, c[0x4][0x70] ;  /* 0x01000e00ff0877ac */ /* 0x000e620008000a00 */
[----:B------:R-:W-:Y:S01]  /*65c0*/  MOV R3, 0x0 ;  /* 0x0000000000037802 */ /* 0x000fe20000000f00 */
[----:B------:R-:W-:Y:S02]  /*65d0*/  HFMA2 R12, -RZ, RZ, 0, 5.9604644775390625e-08 ;  /* 0x00000001ff0c7431 */ /* 0x000fe400000001ff */
[----:B------:R-:W-:Y:S02]  /*65e0*/  IMAD.MOV.U32 R8, RZ, RZ, 0x192 ;  /* 0x00000192ff087424 */ /* 0x000fe400078e00ff */
[----:B------:R-:W-:Y:S01]  /*65f0*/  IMAD.MOV.U32 R13, RZ, RZ, RZ ;  /* 0x000000ffff0d7224 */ /* 0x000fe200078e00ff */
[----:B------:R-:W5:Y:S01]  /*6600*/  LDCU.64 UR6, c[0x4][0x78] ;  /* 0x01000f00ff0677ac */ /* 0x000f620008000a00 */
[----:B----4-:R-:W4:Y:S01]  /*6610*/  LDC.64 R2, c[0x4][R3] ;  /* 0x0100000003027b82 */ /* 0x010f220000000a00 */
[----:B------:R-:W2:Y:S01]  /*6620*/  LDCU.64 UR4, c[0x4][0x10] ;  /* 0x01000200ff0477ac */ /* 0x000ea20008000a00 */
[----:B-1----:R-:W-:Y:S01]  /*6630*/  MOV R5, UR9 ;  /* 0x0000000900057c02 */ /* 0x002fe20008000f00 */
[----:B------:R-:W-:Y:S01]  /*6640*/  IMAD.U32 R4, RZ, RZ, UR8 ;  /* 0x00000008ff047e24 */ /* 0x000fe2000f8e00ff */
[----:B-----5:R-:W-:Y:S01]  /*6650*/  MOV R7, UR7 ;  /* 0x0000000700077c02 */ /* 0x020fe20008000f00 */
[----:B------:R-:W-:Y:S01]  /*6660*/  IMAD.U32 R6, RZ, RZ, UR6 ;  /* 0x00000006ff067e24 */ /* 0x000fe2000f8e00ff */
[----:B--2---:R-:W-:Y:S01]  /*6670*/  MOV R11, UR5 ;  /* 0x00000005000b7c02 */ /* 0x004fe20008000f00 */
[----:B------:R-:W-:Y:S02]  /*6680*/  IMAD.U32 R10, RZ, RZ, UR4 ;  /* 0x00000004ff0a7e24 */ /* 0x000fe4000f8e00ff */
[----:B------:R-:W-:Y:S07]  /*6690*/  LEPC R20, `(.L_x_104) ;  /* 0x000000001014794e */ /* 0x000fee0000000000 */
[----:B---34-:R-:W-:Y:S05]  /*66a0*/  CALL.ABS.NOINC R2 ;  /* 0x0000000002007343 */ /* 0x018fea0003c00000 */
.L_x_104:
[----:B------:R-:W-:Y:S01]  /*66b0*/  LOP3.LUT R20, R56, 0xffffe000, RZ, 0xc0, !PT ;  /* 0xffffe00038147812 */ /* 0x000fe200078ec0ff */
[----:B------:R-:W-:Y:S05]  /*66c0*/  WARPSYNC.ALL ;  /* 0x0000000000007948 */ /* 0x000fea0003800000 */
[----:B------:R-:W-:Y:S01]  /*66d0*/  R2UR UR4, R34 ;  /* 0x00000000220472ca */ /* 0x000fe200000e0000 */
[----:B------:R-:W-:Y:S01]  /*66e0*/  IMAD.U32 R92, RZ, RZ, UR51 ;  /* 0x00000033ff5c7e24 */ /* 0x000fe2000f8e00ff */
[----:B------:R-:W-:Y:S01]  /*66f0*/  LOP3.LUT R21, R57, 0xffffe000, RZ, 0xc0, !PT ;  /* 0xffffe00039157812 */ /* 0x000fe200078ec0ff */
[----:B------:R-:W-:Y:S01]  /*6700*/  IMAD.U32 R91, RZ, RZ, UR37 ;  /* 0x00000025ff5b7e24 */ /* 0x000fe2000f8e00ff */
[----:B------:R-:W-:Y:S01]  /*6710*/  LOP3.LUT R40, R59, 0xffffe000, RZ, 0xc0, !PT ;  /* 0xffffe0003b287812 */ /* 0x000fe200078ec0ff */
[----:B------:R-:W-:Y:S01]  /*6720*/  BSSY.RECONVERGENT B0, `(.L_x_105) ;  /* 0x000005b000007945 */ /* 0x000fe20003800200 */
[----:B------:R-:W-:Y:S02]  /*6730*/  LOP3.LUT R41, R52, 0xffffe000, RZ, 0xc0, !PT ;  /* 0xffffe00034297812 */ /* 0x000fe400078ec0ff */
[----:B------:R-:W-:Y:S02]  /*6740*/  LOP3.LUT R42, R53, 0xffffe000, RZ, 0xc0, !PT ;  /* 0xffffe000352a7812 */ /* 0x000fe400078ec0ff */
[----:B------:R-:W-:Y:S02]  /*6750*/  ISETP.NE.AND P6, PT, R87, RZ, PT ;  /* 0x000000ff5700720c */ /* 0x000fe40003fc5270 */
[----:B------:R-:W-:Y:S01]  /*6760*/  ISETP.NE.AND P0, PT, R82, RZ, PT ;  /* 0x000000ff5200720c */ /* 0x000fe20003f05270 */
[----:B----4-:R-:W2:Y:S10]  /*6770*/  LDTM.x16 R4, tmem[UR4+0x10] ;  /* 0x00001004000479ee */ /* 0x010eb40008240000 */
[----:B------:R-:W-:Y:S02]  /*6780*/  @P6 LEA R92, R92, UR48, 0x3 ;  /* 0x000000305c5c6c11 */ /* 0x000fe4000f8e18ff */
[----:B------:R-:W-:Y:S03]  /*6790*/  @P6 SHF.L.U32 R93, R77, 0x1f, RZ ;  /* 0x0000001f4d5d6819 */ /* 0x000fe600000006ff */
[----:B------:R-:W-:Y:S05]  /*67a0*/  @P6 VIADD R92, R92, 0x40 ;  /* 0x000000405c5c6836 */ /* 0x000fea0000000000 */
[----:B------:R-:W-:Y:S02]  /*67b0*/  @P6 PRMT R91, R91, 0x654, R92 ;  /* 0x000006545b5b6816 */ /* 0x000fe4000000005c */
[----:B------:R-:W-:Y:S01]  /*67c0*/  LEA R92, R43, UR48, 0x3 ;  /* 0x000000302b5c7c11 */ /* 0x000fe2000f8e18ff */
[C---:B--2---:R-:W-:Y:S01]  /*67d0*/  FMUL R0, R32.reuse, R4 ;  /* 0x0000000420007220 */ /* 0x044fe20000400000 */
[C---:B------:R-:W-:Y:S01]  /*67e0*/  FMUL R2, R32.reuse, R5 ;  /* 0x0000000520027220 */ /* 0x040fe20000400000 */
[C---:B------:R-:W-:Y:S01]  /*67f0*/  FMUL R3, R32.reuse, R6 ;  /* 0x0000000620037220 */ /* 0x040fe20000400000 */
[----:B------:R-:W-:Y:S01]  /*6800*/  FMUL R7, R32, R7 ;  /* 0x0000000720077220 */ /* 0x000fe20000400000 */
[C---:B------:R-:W-:Y:S01]  /*6810*/  FFMA R36, R35.reuse, R20, R0 ;  /* 0x0000001423247223 */ /* 0x040fe20000000000 */
[----:B------:R-:W-:Y:S01]  /*6820*/  LOP3.LUT R20, R58, 0xffffe000, RZ, 0xc0, !PT ;  /* 0xffffe0003a147812 */ /* 0x000fe200078ec0ff */
[C---:B------:R-:W-:Y:S01]  /*6830*/  FFMA R37, R35.reuse, R21, R2 ;  /* 0x0000001523257223 */ /* 0x040fe20000000002 */
[----:B------:R-:W-:Y:S01]  /*6840*/  LOP3.LUT R21, R48, 0xffffe000, RZ, 0xc0, !PT ;  /* 0xffffe00030157812 */ /* 0x000fe200078ec0ff */
[----:B------:R-:W-:Y:S01]  /*6850*/  FMUL R4, R32, R8 ;  /* 0x0000000820047220 */ /* 0x000fe20000400000 */
[----:B------:R-:W-:Y:S01]  /*6860*/  F2FP.TF32.F32.PACK_B R36, R36 ;  /* 0x00000024ff24723e */ /* 0x000fe200024050ff */
[C---:B------:R-:W-:Y:S01]  /*6870*/  FFMA R38, R35.reuse, R20, R3 ;  /* 0x0000001423267223 */ /* 0x040fe20000000003 */
[----:B------:R-:W-:Y:S01]  /*6880*/  LOP3.LUT R20, R54, 0xffffe000, RZ, 0xc0, !PT ;  /* 0xffffe00036147812 */ /* 0x000fe200078ec0ff */
[----:B------:R-:W-:Y:S01]  /*6890*/  FFMA R39, R35, R40, R7 ;  /* 0x0000002823277223 */ /* 0x000fe20000000007 */
[----:B------:R-:W-:Y:S01]  /*68a0*/  LOP3.LUT R40, R55, 0xffffe000, RZ, 0xc0, !PT ;  /* 0xffffe00037287812 */ /* 0x000fe200078ec0ff */
[C---:B------:R-:W-:Y:S01]  /*68b0*/  FMUL R5, R32.reuse, R9 ;  /* 0x0000000920057220 */ /* 0x040fe20000400000 */
[C---:B------:R-:W-:Y:S01]  /*68c0*/  FMUL R6, R32.reuse, R10 ;  /* 0x0000000a20067220 */ /* 0x040fe20000400000 */
[C---:B------:R-:W-:Y:S01]  /*68d0*/  FMUL R11, R32.reuse, R11 ;  /* 0x0000000b200b7220 */ /* 0x040fe20000400000 */
[----:B------:R-:W-:Y:S01]  /*68e0*/  F2FP.TF32.F32.PACK_B R37, R37 ;  /* 0x00000025ff25723e */ /* 0x000fe200024050ff */
[C---:B------:R-:W-:Y:S01]  /*68f0*/  FFMA R4, R35.reuse, R41, R4 ;  /* 0x0000002923047223 */ /* 0x040fe20000000004 */
[----:B------:R-:W-:Y:S01]  /*6900*/  F2FP.TF32.F32.PACK_B R38, R38 ;  /* 0x00000026ff26723e */ /* 0x000fe200024050ff */
[C---:B------:R-:W-:Y:S01]  /*6910*/  FFMA R5, R35.reuse, R42, R5 ;  /* 0x0000002a23057223 */ /* 0x040fe20000000005 */
[----:B------:R-:W-:Y:S01]  /*6920*/  F2FP.TF32.F32.PACK_B R39, R39 ;  /* 0x00000027ff27723e */ /* 0x000fe200024050ff */
[C---:B------:R-:W-:Y:S01]  /*6930*/  FFMA R6, R35.reuse, R20, R6 ;  /* 0x0000001423067223 */ /* 0x040fe20000000006 */
[----:B------:R-:W-:Y:S01]  /*6940*/  FFMA R7, R35, R40, R11 ;  /* 0x0000002823077223 */ /* 0x000fe2000000000b */
        /* <DEDUP_REMOVED lines=47> */
[----:B------:R-:W-:Y:S02]  /*6c40*/  UIADD3 UR8, UP0, UPT, UR52, 0x680, URZ ;  /* 0x0000068034087890 */ /* 0x000fe4000ff1e0ff */
[----:B------:R-:W-:Y:S02]  /*6c50*/  UIADD3 UR5, UPT, UPT, UR41, 0x10, URZ ;  /* 0x0000001029057890 */ /* 0x000fe4000fffe0ff */
[----:B------:R-:W-:Y:S02]  /*6c60*/  UIADD3 UR4, UPT, UPT, UR48, 0x2200, URZ ;  /* 0x0000220030047890 */ /* 0x000fe4000fffe0ff */
[----:B------:R-:W-:Y:S01]  /*6c70*/  UIADD3.X UR9, UPT, UPT, URZ, UR53, URZ, UP0, !UPT ;  /* 0x00000035ff097290 */ /* 0x000fe200087fe4ff */
[----:B------:R-:W-:Y:S01]  /*6c80*/  UMOV UR6, UR42 ;  /* 0x0000002a00067c82 */ /* 0x000fe20008000000 */
[----:B------:R-:W-:Y:S07]  /*6c90*/  UMOV UR7, UR36 ;  /* 0x0000002400077c82 */ /* 0x000fee0008000000 */
[----:B------:R2:W-:Y:S01]  /*6ca0*/  UTMASTG.3D [UR4], [UR8] ;  /* 0x00000004080073b5 */ /* 0x0005e20008010000 */
[----:B------:R0:W-:Y:S01]  /*6cb0*/  UTMACMDFLUSH ;  /* 0x00000000000079b7 */ /* 0x0001e20000000000 */
[----:B--2---:R-:W-:Y:S04]  /*6cc0*/  DEPBAR.LE SB0, 0x1 ;  /* 0x000080400000791a */ /* 0x004fe80000000000 */
.L_x_106:
[----:B------:R-:W-:Y:S05]  /*6cd0*/  BSYNC.RECONVERGENT B0 ;  /* 0x0000000000007941 */ /* 0x000fea0003800200 */
.L_x_105:
[----:B------:R-:W-:Y:S01]  /*6ce0*/  BAR.SYNC.DEFER_BLOCKING 0x1, 0x80 ;  /* 0x0042000000007b1d */ /* 0x000fe20000010000 */
[----:B------:R-:W-:Y:S04]  /*6cf0*/  UIADD3 UR40, UPT, UPT, UR51, 0x1, URZ ;  /* 0x0000000133287890 */ /* 0x000fe8000fffe0ff */
[----:B------:R-:W-:Y:S04]  /*6d00*/  UISETP.NE.AND UP0, UPT, UR40, 0x4, UPT ;  /* 0x000000042800788c */ /* 0x000fe8000bf05270 */
[----:B------:R-:W-:Y:S01]  /*6d10*/  USEL UR40, UR40, URZ, UP0 ;  /* 0x000000ff28287287 */ /* 0x000fe20008000000 */
[----:B------:R2:W-:Y:S01]  /*6d20*/  @P6 SYNCS.ARRIVE.TRANS64.RED.A1T0 RZ, [R91+URZ], RZ ;  /* 0x000000ff5bff69a7 */ /* 0x0005e200081004ff */
[----:B------:R-:W-:Y:S01]  /*6d30*/  BSSY B1, `(.L_x_107) ;  /* 0x0000017000017945 */ /* 0x000fe20003800000 */
[----:B------:R-:W4:Y:S02]  /*6d40*/  @P6 SYNCS.PHASECHK.TRANS64.TRYWAIT P0, [R92+URZ+0x20], R93 ;  /* 0x0000205d5c0065a7 */ /* 0x000f2400080011ff */
[----:B----4-:R-:W-:Y:S01]  /*6d50*/  @P6 SEL R89, RZ, 0x1, !P0 ;  /* 0x00000001ff596807 */ /* 0x010fe20004000000 */
[----:B--2---:R-:W-:Y:S06]  /*6d60*/  @!P6 BRA `(.L_x_108) ;  /* 0x00000000004ce947 */ /* 0x004fec0003800000 */
        /* <DEDUP_REMOVED lines=9> */
[----:B------:R-:W-:Y:S04]  /*6e00*/  SHF.L.U32 R5, R77, 0x1f, RZ ;  /* 0x0000001f4d057819 */ /* 0x000fe800000006ff */
[----:B------:R-:W1:Y:S02]  /*6e10*/  SYNCS.PHASECHK.TRANS64.TRYWAIT P0, [R92+URZ+0x20], R5 ;  /* 0x000020055c0075a7 */ /* 0x000e6400080011ff */
[----:B-1----:R-:W-:Y:S05]  /*6e20*/  @!P0 BRA `(.L_x_111) ;  /* 0x0000001c00b48947 */ /* 0x002fea0003800000 */
.L_x_110:
[----:B------:R-:W-:Y:S05]  /*6e30*/  BSYNC B0 ;  /* 0x0000000000007941 */ /* 0x000fea0003800000 */
.L_x_109:
[----:B------:R-:W-:Y:S02]  /*6e40*/  ISETP.NE.AND P0, PT, R90, RZ, PT ;  /* 0x000000ff5a00720c */ /* 0x000fe40003f05270 */
[----:B------:R-:W-:Y:S11]  /*6e50*/  IADD3 R43, PT, PT, R43, 0x1, RZ ;  /* 0x000000012b2b7810 */ /* 0x000ff60007ffe0ff */
[----:B------:R2:W4:Y:S04]  /*6e60*/  @P0 LDS.128 R56, [R4] ;  /* 0x0000000004380984 */ /* 0x0005280000000c00 */
[----:B------:R2:W1:Y:S04]  /*6e70*/  @P0 LDS.128 R52, [R3+0x10] ;  /* 0x0000100003340984 */ /* 0x0004680000000c00 */
[----:B------:R2:W1:Y:S04]  /*6e80*/  @P0 LDS.128 R48, [R2+0x20] ;  /* 0x0000200002300984 */ /* 0x0004680000000c00 */
[----:B------:R2:W1:Y:S02]  /*6e90*/  @P0 LDS.128 R44, [R0+0x30] ;  /* 0x00003000002c0984 */ /* 0x0004640000000c00 */
.L_x_108:
[----:B------:R-:W-:Y:S05]  /*6ea0*/  BSYNC B1 ;  /* 0x0000000000017941 */ /* 0x000fea0003800000 */
.L_x_107:
[----:B--2---:R-:W-:Y:S05]  /*6eb0*/  VIADD R3, R34, 0x20 ;  /* 0x0000002022037836 */ /* 0x004fea0000000000 */
[----:B------:R-:W-:Y:S04]  /*6ec0*/  SHF.R.U32.HI R3, RZ, 0x15, R3 ;  /* 0x00000015ff037819 */ /* 0x000fe80000011603 */
[----:B------:R-:W-:Y:S11]  /*6ed0*/  LOP3.LUT P0, RZ, R3, 0x3, R72, 0x48, !PT ;  /* 0x0000000303ff7812 */ /* 0x000ff60007804848 */
[----:B------:R-:W-:Y:S02]  /*6ee0*/  @!UPT UIADD3 URZ, UPT, UPT, URZ, URZ, URZ ;  /* 0x000000fffffff290 */ /* 0x000fe4000fffe0ff */
[----:B------:R-:W-:Y:S05]  /*6ef0*/  @!P0 BRA `(.L_x_112) ;  /* 0x0000000000408947 */ /* 0x000fea0003800000 */
[----:B------:R-:W2:Y:S01]  /*6f00*/  LDCU.64 UR8, c[0x4][0x70] ;  /* 0x01000e00ff0877ac */ /* 0x000ea20008000a00 */
[----:B------:R-:W-:Y:S01]  /*6f10*/  MOV R3, 0x0 ;  /* 0x0000000000037802 */ /* 0x000fe20000000f00 */
[----:B-1----:R-:W-:Y:S02]  /*6f20*/  HFMA2 R12, -RZ, RZ, 0, 5.9604644775390625e-08 ;  /* 0x00000001ff0c7431 */ /* 0x002fe400000001ff */
[----:B------:R-:W-:Y:S02]  /*6f30*/  IMAD.MOV.U32 R8, RZ, RZ, 0x192 ;  /* 0x00000192ff087424 */ /* 0x000fe400078e00ff */
[----:B------:R-:W-:Y:S01]  /*6f40*/  IMAD.MOV.U32 R13, RZ, RZ, RZ ;  /* 0x000000ffff0d7224 */ /* 0x000fe200078e00ff */
[----:B------:R-:W1:Y:S01]  /*6f50*/  LDCU.64 UR6, c[0x4][0x78] ;  /* 0x01000f00ff0677ac */ /* 0x000e620008000a00 */
[----:B------:R-:W3:Y:S01]  /*6f60*/  LDC.64 R2, c[0x4][R3] ;  /* 0x0100000003027b82 */ /* 0x000ee20000000a00 */
[----:B------:R-:W5:Y:S01]  /*6f70*/  LDCU.64 UR4, c[0x4][0x10] ;  /* 0x01000200ff0477ac */ /* 0x000f620008000a00 */
[----:B--2---:R-:W-:Y:S01]  /*6f80*/  MOV R5, UR9 ;  /* 0x0000000900057c02 */ /* 0x004fe20008000f00 */
[----:B------:R-:W-:Y:S01]  /*6f90*/  IMAD.U32 R4, RZ, RZ, UR8 ;  /* 0x00000008ff047e24 */ /* 0x000fe2000f8e00ff */
[----:B-1----:R-:W-:Y:S01]  /*6fa0*/  MOV R7, UR7 ;  /* 0x0000000700077c02 */ /* 0x002fe20008000f00 */
[----:B------:R-:W-:Y:S01]  /*6fb0*/  IMAD.U32 R6, RZ, RZ, UR6 ;  /* 0x00000006ff067e24 */ /* 0x000fe2000f8e00ff */
[----:B-----5:R-:W-:Y:S01]  /*6fc0*/  MOV R11, UR5 ;  /* 0x00000005000b7c02 */ /* 0x020fe20008000f00 */
[----:B------:R-:W-:Y:S02]  /*6fd0*/  IMAD.U32 R10, RZ, RZ, UR4 ;  /* 0x00000004ff0a7e24 */ /* 0x000fe4000f8e00ff */
[----:B------:R-:W-:Y:S07]  /*6fe0*/  LEPC R20, `(.L_x_112) ;  /* 0x000000001014794e */ /* 0x000fee0000000000 */
[----:B---34-:R-:W-:Y:S05]  /*6ff0*/  CALL.ABS.NOINC R2 ;  /* 0x0000000002007343 */ /* 0x018fea0003c00000 */
.L_x_112:
[----:B----4-:R-:W-:Y:S01]  /*7000*/  LOP3.LUT R20, R56, 0xffffe000, RZ, 0xc0, !PT ;  /* 0xffffe00038147812 */ /* 0x010fe200078ec0ff */
[----:B------:R-:W-:Y:S05]  /*7010*/  WARPSYNC.ALL ;  /* 0x0000000000007948 */ /* 0x000fea0003800000 */
[----:B------:R-:W-:Y:S01]  /*7020*/  R2UR UR4, R34 ;  /* 0x00000000220472ca */ /* 0x000fe200000e0000 */
[----:B-1----:R-:W-:Y:S01]  /*7030*/  IMAD.U32 R92, RZ, RZ, UR40 ;  /* 0x00000028ff5c7e24 */ /* 0x002fe2000f8e00ff */
        /* <DEDUP_REMOVED lines=8> */
[----:B------:R-:W1:Y:S10]  /*70c0*/  LDTM.x16 R4, tmem[UR4+0x20] ;  /* 0x00002004000479ee */ /* 0x000e740008240000 */
[----:B------:R-:W-:Y:S02]  /*70d0*/  @P6 LEA R92, R92, UR48, 0x3 ;  /* 0x000000305c5c6c11 */ /* 0x000fe4000f8e18ff */
[----:B------:R-:W-:Y:S03]  /*70e0*/  @P6 SHF.L.U32 R93, R77, 0x1f, RZ ;  /* 0x0000001f4d5d6819 */ /* 0x000fe600000006ff */
[----:B------:R-:W-:Y:S05]  /*70f0*/  @P6 VIADD R92, R92, 0x40 ;  /* 0x000000405c5c6836 */ /* 0x000fea0000000000 */
[----:B------:R-:W-:Y:S02]  /*7100*/  @P6 PRMT R91, R91, 0x654, R92 ;  /* 0x000006545b5b6816 */ /* 0x000fe4000000005c */
[----:B------:R-:W-:Y:S01]  /*7110*/  LEA R92, R43, UR48, 0x3 ;  /* 0x000000302b5c7c11 */ /* 0x000fe2000f8e18ff */
[C---:B-1----:R-:W-:Y:S01]  /*7120*/  FMUL R0, R32.reuse, R4 ;  /* 0x0000000420007220 */ /* 0x042fe20000400000 */
        /* <DEDUP_REMOVED lines=79> */
.L_x_114:
[----:B------:R-:W-:Y:S05]  /*7620*/  BSYNC.RECONVERGENT B0 ;  /* 0x0000000000007941 */ /* 0x000fea0003800200 */
.L_x_113:
        /* <DEDUP_REMOVED lines=13> */
[C---:B------:R-:W-:Y:S01]  /*7700*/  @P1 IMAD R3, R43.reuse, 0x2000, R80 ;  /* 0x000020002b031824 */ /* 0x040fe200078e0250 */
[C---:B------:R-:W-:Y:S01]  /*7710*/  @P1 LEA R0, R43.reuse, R78, 0xd ;  /* 0x0000004e2b001211 */ /* 0x040fe200078e68ff */
[C---:B------:R-:W-:Y:S02]  /*7720*/  @P1 IMAD R2, R43.reuse, 0x2000, R79 ;  /* 0x000020002b021824 */ /* 0x040fe400078e024f */
[----:B------:R-:W-:Y:S01]  /*7730*/  @P1 IMAD R43, R43, 0x2000, R86 ;  /* 0x000020002b2b1824 */ /* 0x000fe200078e0256 */
[----:B------:R-:W-:Y:S06]  /*7740*/  @P0 BRA `(.L_x_118) ;  /* 0x00000000000c0947 */ /* 0x000fec0003800000 */
[----:B-1----:R-:W-:Y:S04]  /*7750*/  SHF.L.U32 R5, R77, 0x1f, RZ ;  /* 0x0000001f4d057819 */ /* 0x002fe800000006ff */
[----:B------:R-:W1:Y:S02]  /*7760*/  SYNCS.PHASECHK.TRANS64.TRYWAIT P0, [R92+URZ+0x20], R5 ;  /* 0x000020055c0075a7 */ /* 0x000e6400080011ff */
[----:B-1----:R-:W-:Y:S05]  /*7770*/  @!P0 BRA `(.L_x_119) ;  /* 0x0000001400748947 */ /* 0x002fea0003800000 */
.L_x_118:
[----:B------:R-:W-:Y:S05]  /*7780*/  BSYNC B0 ;  /* 0x0000000000007941 */ /* 0x000fea0003800000 */
.L_x_117:
[----:B------:R-:W-:Y:S11]  /*7790*/  ISETP.NE.AND P0, PT, R90, RZ, PT ;  /* 0x000000ff5a00720c */ /* 0x000ff60003f05270 */
[----:B------:R-:W-:Y:S02]  /*77a0*/  @!UPT UIADD3 URZ, UPT, UPT, URZ, URZ, URZ ;  /* 0x000000fffffff290 */ /* 0x000fe4000fffe0ff */
[----:B------:R2:W4:Y:S04]  /*77b0*/  @P0 LDS.128 R56, [R3] ;  /* 0x0000000003380984 */ /* 0x0005280000000c00 */
[----:B------:R2:W1:Y:S04]  /*77c0*/  @P0 LDS.128 R52, [R2+0x10] ;  /* 0x0000100002340984 */ /* 0x0004680000000c00 */
[----:B------:R2:W1:Y:S04]  /*77d0*/  @P0 LDS.128 R48, [R0+0x20] ;  /* 0x0000200000300984 */ /* 0x0004680000000c00 */
[----:B------:R2:W1:Y:S02]  /*77e0*/  @P0 LDS.128 R44, [R43+0x30] ;  /* 0x000030002b2c0984 */ /* 0x0004640000000c00 */
.L_x_116:
[----:B------:R-:W-:Y:S05]  /*77f0*/  BSYNC B1 ;  /* 0x0000000000017941 */ /* 0x000fea0003800000 */
.L_x_115:
        /* <DEDUP_REMOVED lines=21> */
.L_x_120:
[----:B------:R-:W-:Y:S01]  /*7950*/  ISETP.NE.AND P0, PT, R82, RZ, PT ;  /* 0x000000ff5200720c */ /* 0x000fe20003f05270 */
[----:B------:R-:W-:Y:S05]  /*7960*/  WARPSYNC.ALL ;  /* 0x0000000000007948 */ /* 0x000fea0003800000 */
[----:B------:R-:W-:Y:S01]  /*7970*/  R2UR UR4, R34 ;  /* 0x00000000220472ca */ /* 0x000fe200000e0000 */
[----:B------:R-:W-:Y:S01]  /*7980*/  BSSY.RECONVERGENT B0, `(.L_x_121) ;  /* 0x000005c000007945 */ /* 0x000fe20003800200 */
[----:B------:R-:W-:Y:S02]  /*7990*/  R2UR UR5, R88 ;  /* 0x00000000580572ca */ /* 0x000fe400000e0000 */
[----:B----4-:R-:W-:Y:S02]  /*79a0*/  LOP3.LUT R0, R56, 0xffffe000, RZ, 0xc0, !PT ;  /* 0xffffe00038007812 */ /* 0x010fe400078ec0ff */
[----:B------:R-:W-:Y:S02]  /*79b0*/  LOP3.LUT R2, R57, 0xffffe000, RZ, 0xc0, !PT ;  /* 0xffffe00039027812 */ /* 0x000fe400078ec0ff */
[----:B------:R-:W-:Y:S02]  /*79c0*/  LOP3.LUT R3, R58, 0xffffe000, RZ, 0xc0, !PT ;  /* 0xffffe0003a037812 */ /* 0x000fe400078ec0ff */
[----:B------:R-:W-:Y:S02]  /*79d0*/  LOP3.LUT R20, R59, 0xffffe000, RZ, 0xc0, !PT ;  /* 0xffffe0003b147812 */ /* 0x000fe400078ec0ff */
[----:B-1----:R-:W-:Y:S01]  /*79e0*/  LOP3.LUT R21, R52, 0xffffe000, RZ, 0xc0, !PT ;  /* 0xffffe00034157812 */ /* 0x002fe200078ec0ff */
[----:B------:R-:W1:Y:S01]  /*79f0*/  LDTM.x16 R4, tmem[UR4+0x30] ;  /* 0x00003004000479ee */ /* 0x000e620008240000 */
[----:B------:R-:W-:Y:S01]  /*7a00*/  LOP3.LUT R36, R53, 0xffffe000, RZ, 0xc0, !PT ;  /* 0xffffe00035247812 */ /* 0x000fe200078ec0ff */
[----:B------:R-:W-:Y:S01]  /*7a10*/  UIADD3 UR5, UPT, UPT, UR5, 0xb0, URZ ;  /* 0x000000b005057890 */ /* 0x000fe2000fffe0ff */
[----:B------:R-:W-:Y:S01]  /*7a20*/  LOP3.LUT R37, R54, 0xffffe000, RZ, 0xc0, !PT ;  /* 0xffffe00036257812 */ /* 0x000fe200078ec0ff */
[----:B------:R-:W-:Y:S01]  /*7a30*/  NOP ;  /* 0x0000000000007918 */ /* 0x000fe20000000000 */
[----:B------:R-:W-:Y:S01]  /*7a40*/  LOP3.LUT R38, R55, 0xffffe000, RZ, 0xc0, !PT ;  /* 0xffffe00037267812 */ /* 0x000fe200078ec0ff */
[----:B------:R-:W-:Y:S01]  /*7a50*/  UPRMT UR5, UR37, 0x654, UR5 ;  /* 0x0000065425057896 */ /* 0x000fe20008000005 */
[----:B------:R-:W-:Y:S02]  /*7a60*/  LOP3.LUT R39, R48, 0xffffe000, RZ, 0xc0, !PT ;  /* 0xffffe00030277812 */ /* 0x000fe400078ec0ff */
[----:B------:R-:W-:Y:S02]  /*7a70*/  LOP3.LUT R40, R49, 0xffffe000, RZ, 0xc0, !PT ;  /* 0xffffe00031287812 */ /* 0x000fe400078ec0ff */
[----:B------:R-:W-:Y:S02]  /*7a80*/  LOP3.LUT R41, R50, 0xffffe000, RZ, 0xc0, !PT ;  /* 0xffffe00032297812 */ /* 0x000fe400078ec0ff */
[----:B------:R-:W-:Y:S02]  /*7a90*/  LOP3.LUT R42, R51, 0xffffe000, RZ, 0xc0, !PT ;  /* 0xffffe000332a7812 */ /* 0x000fe400078ec0ff */
[----:B-1----:R-:W-:Y:S01]  /*7aa0*/  SYNCS.ARRIVE.TRANS64.RED.A1T0 RZ, [UR5], RZ ;  /* 0x000000ffffff79a7 */ /* 0x002fe20008100405 */
[----:B------:R-:W-:Y:S02]  /*7ab0*/  LOP3.LUT R43, R44, 0xffffe000, RZ, 0xc0, !PT ;  /* 0xffffe0002c2b7812 */ /* 0x000fe400078ec0ff */
[----:B------:R-:W-:Y:S02]  /*7ac0*/  LOP3.LUT R44, R45, 0xffffe000, RZ, 0xc0, !PT ;  /* 0xffffe0002d2c7812 */ /* 0x000fe400078ec0ff */
[----:B------:R-:W-:Y:S02]  /*7ad0*/  LOP3.LUT R45, R46, 0xffffe000, RZ, 0xc0, !PT ;  /* 0xffffe0002e2d7812 */ /* 0x000fe400078ec0ff */
[----:B------:R-:W-:Y:S01]  /*7ae0*/  LOP3.LUT R46, R47, 0xffffe000, RZ, 0xc0, !PT ;  /* 0xffffe0002f2e7812 */ /* 0x000fe200078ec0ff */
[C---:B------:R-:W-:Y:S01]  /*7af0*/  FMUL R4, R32.reuse, R4 ;  /* 0x0000000420047220 */ /* 0x040fe20000400000 */
[C---:B------:R-:W-:Y:S01]  /*7b00*/  FMUL R5, R32.reuse, R5 ;  /* 0x0000000520057220 */ /* 0x040fe20000400000 */
[C---:B------:R-:W-:Y:S01]  /*7b10*/  FMUL R6, R32.reuse, R6 ;  /* 0x0000000620067220 */ /* 0x040fe20000400000 */
[C---:B------:R-:W-:Y:S01]  /*7b20*/  FMUL R7, R32.reuse, R7 ;  /* 0x0000000720077220 */ /* 0x040fe20000400000 */
[C---:B------:R-:W-:Y:S01]  /*7b30*/  FFMA R4, R35.reuse, R0, R4 ;  /* 0x0000000023047223 */ /* 0x040fe20000000004 */
[C---:B------:R-:W-:Y:S01]  /*7b40*/  FFMA R5, R35.reuse, R2, R5 ;  /* 0x0000000223057223 */ /* 0x040fe20000000005 */
[C---:B------:R-:W-:Y:S01]  /*7b50*/  FFMA R6, R35.reuse, R3, R6 ;  /* 0x0000000323067223 */ /* 0x040fe20000000006 */
[C---:B------:R-:W-:Y:S01]  /*7b60*/  FFMA R7, R35.reuse, R20, R7 ;  /* 0x0000001423077223 */ /* 0x040fe20000000007 */
[C---:B------:R-:W-:Y:S01]  /*7b70*/  FMUL R8, R32.reuse, R8 ;  /* 0x0000000820087220 */ /* 0x040fe20000400000 */
        /* <DEDUP_REMOVED lines=9> */
[----:B------:R-:W-:Y:S01]  /*7c10*/  F2FP.TF32.F32.PACK_B R7, R7 ;  /* 0x00000007ff07723e */ /* 0x000fe200024050ff */
[C---:B------:R-:W-:Y:S01]  /*7c20*/  FFMA R11, R35.reuse, R38, R11 ;  /* 0x00000026230b7223 */ /* 0x040fe2000000000b */
[C---:B------:R-:W-:Y:S01]  /*7c30*/  FMUL R12, R32.reuse, R12 ;  /* 0x0000000c200c7220 */ /* 0x040fe20000400000 */
[----:B------:R-:W-:Y:S01]  /*7c40*/  F2FP.TF32.F32.PACK_B R8, R8 ;  /* 0x00000008ff08723e */ /* 0x000fe200024050ff */
[C---:B------:R-:W-:Y:S01]  /*7c50*/  FMUL R13, R32.reuse, R13 ;  /* 0x0000000d200d7220 */ /* 0x040fe20000400000 */
[----:B------:R1:W-:Y:S01]  /*7c60*/  STS.128 [R80+0x6000], R4 ;  /* 0x0060000450007388 */ /* 0x0003e20000000c00 */
        /* <DEDUP_REMOVED lines=8> */
[C---:B------:R-:W-:Y:S01]  /*7cf0*/  FFMA R15, R35.reuse, R42, R15 ;  /* 0x0000002a230f7223 */ /* 0x040fe2000000000f */
[C---:B------:R-:W-:Y:S01]  /*7d00*/  FMUL R16, R32.reuse, R16 ;  /* 0x0000001020107220 */ /* 0x040fe20000400000 */
[----:B------:R-:W-:Y:S01]  /*7d10*/  F2FP.TF32.F32.PACK_B R12, R12 ;  /* 0x0000000cff0c723e */ /* 0x000fe200024050ff */
[----:B------:R1:W-:Y:S01]  /*7d20*/  STS.128 [R79+0x6010], R8 ;  /* 0x006010084f007388 */ /* 0x0003e20000000c00 */
[C---:B------:R-:W-:Y:S01]  /*7d30*/  FMUL R17, R32.reuse, R17 ;  /* 0x0000001120117220 */ /* 0x040fe20000400000 */
[C---:B------:R-:W-:Y:S01]  /*7d40*/  FMUL R18, R32.reuse, R18 ;  /* 0x0000001220127220 */ /* 0x040fe20000400000 */
[----:B------:R-:W-:Y:S01]  /*7d50*/  FMUL R19, R32, R19 ;  /* 0x0000001320137220 */ /* 0x000fe20000400000 */
[----:B------:R-:W-:Y:S01]  /*7d60*/  F2FP.TF32.F32.PACK_B R13, R13 ;  /* 0x0000000dff0d723e */ /* 0x000fe200024050ff */
[C---:B------:R-:W-:Y:S01]  /*7d70*/  FFMA R16, R35.reuse, R43, R16 ;  /* 0x0000002b23107223 */ /* 0x040fe20000000010 */
[----:B------:R-:W-:Y:S01]  /*7d80*/  F2FP.TF32.F32.PACK_B R14, R14 ;  /* 0x0000000eff0e723e */ /* 0x000fe200024050ff */
[C---:B------:R-:W-:Y:S01]  /*7d90*/  FFMA R17, R35.reuse, R44, R17 ;  /* 0x0000002c23117223 */ /* 0x040fe20000000011 */
[----:B------:R-:W-:Y:S01]  /*7da0*/  F2FP.TF32.F32.PACK_B R15, R15 ;  /* 0x0000000fff0f723e */ /* 0x000fe200024050ff */
[C---:B------:R-:W-:Y:S01]  /*7db0*/  FFMA R18, R35.reuse, R45, R18 ;  /* 0x0000002d23127223 */ /* 0x040fe20000000012 */
[----:B------:R-:W-:Y:S01]  /*7dc0*/  FFMA R19, R35, R46, R19 ;  /* 0x0000002e23137223 */ /* 0x000fe20000000013 */
[----:B------:R-:W-:Y:S02]  /*7dd0*/  F2FP.TF32.F32.PACK_B R16, R16 ;  /* 0x00000010ff10723e */ /* 0x000fe400024050ff */
[----:B------:R1:W-:Y:S01]  /*7de0*/  STS.128 [R78+0x6020], R12 ;  /* 0x0060200c4e007388 */ /* 0x0003e20000000c00 */
[----:B------:R-:W-:Y:S02]  /*7df0*/  F2FP.TF32.F32.PACK_B R17, R17 ;  /* 0x00000011ff11723e */ /* 0x000fe400024050ff */
        /* <DEDUP_REMOVED lines=20> */
.L_x_122:
[----:B------:R-:W-:Y:S05]  /*7f40*/  BSYNC.RECONVERGENT B0 ;  /* 0x0000000000007941 */ /* 0x000fea0003800200 */
.L_x_121:
[----:B------:R-:W-:Y:S01]  /*7f50*/  BAR.SYNC.DEFER_BLOCKING 0x1, 0x80 ;  /* 0x0042000000007b1d */ /* 0x000fe20000010000 */
[----:B------:R-:W-:Y:S01]  /*7f60*/  UISETP.NE.AND UP0, UPT, UR49, -0x4, UPT ;  /* 0xfffffffc3100788c */ /* 0x000fe2000bf05270 */
[----:B------:R-:W-:Y:S08]  /*7f70*/  IADD3 R0, PT, PT, R30, 0x1, RZ ;  /* 0x000000011e007810 */ /* 0x000ff00007ffe0ff */
[----:B------:R-:W-:Y:S05]  /*7f80*/  BRA.U !UP0, `(.L_x_123) ;  /* 0x0000000108287547 */ /* 0x000fea000b800000 */
[----:B------:R-:W-:Y:S01]  /*7f90*/  ISETP.NE.AND P0, PT, R87, RZ, PT ;  /* 0x000000ff5700720c */ /* 0x000fe20003f05270 */
[----:B------:R-:W-:Y:S01]  /*7fa0*/  IMAD.U32 R3, RZ, RZ, UR51 ;  /* 0x00000033ff037e24 */ /* 0x000fe2000f8e00ff */
[----:B------:R-:W-:Y:S01]  /*7fb0*/  UIADD3 UR51, UPT, UPT, UR51, 0x1, URZ ;  /* 0x0000000133337890 */ /* 0x000fe2000fffe0ff */
[----:B------:R-:W-:Y:S03]  /*7fc0*/  IMAD.U32 R2, RZ, RZ, UR37 ;  /* 0x00000025ff027e24 */ /* 0x000fe6000f8e00ff */
[----:B------:R-:W-:Y:S04]  /*7fd0*/  UISETP.NE.AND UP0, UPT, UR51, 0x4, UPT ;  /* 0x000000043300788c */ /* 0x000fe8000bf05270 */
[----:B------:R-:W-:Y:S03]  /*7fe0*/  USEL UR51, UR51, URZ, UP0 ;  /* 0x000000ff33337287 */ /* 0x000fe60008000000 */
[----:B------:R-:W-:Y:S05]  /*7ff0*/  @P0 LEA R3, R3, UR48, 0x3 ;  /* 0x0000003003030c11 */ /* 0x000fea000f8e18ff */
[----:B------:R-:W-:Y:S05]  /*8000*/  @P0 VIADD R3, R3, 0x40 ;  /* 0x0000004003030836 */ /* 0x000fea0000000000 */
[----:B------:R-:W-:Y:S04]  /*8010*/  @P0 PRMT R2, R2, 0x654, R3 ;  /* 0x0000065402020816 */ /* 0x000fe80000000003 */
[----:B------:R2:W-:Y:S03]  /*8020*/  @P0 SYNCS.ARRIVE.TRANS64.RED.A1T0 RZ, [R2+URZ], RZ ;  /* 0x000000ff02ff09a7 */ /* 0x0005e600081004ff */
.L_x_123:
[----:B------:R-:W-:Y:S01]  /*8030*/  ISETP.NE.AND P2, PT, R83, RZ, PT ;  /* 0x000000ff5300720c */ /* 0x000fe20003f45270 */
[----:B------:R-:W-:Y:S01]  /*8040*/  UIADD3 UR49, UPT, UPT, UR49, 0x4, URZ ;  /* 0x0000000431317890 */ /* 0x000fe2000fffe0ff */
[----:B------:R-:W-:Y:S01]  /*8050*/  ISETP.NE.AND P0, PT, R85, 0x2, PT ;  /* 0x000000025500780c */ /* 0x000fe20003f05270 */
[----:B------:R-:W-:Y:S01]  /*8060*/  IMAD.IADD R20, R29, 0x1, R66 ;  /* 0x000000011d147824 */ /* 0x000fe200078e0242 */
[----:B------:R-:W-:Y:S01]  /*8070*/  ISETP.NE.AND P1, PT, R0, 0x4, PT ;  /* 0x000000040000780c */ /* 0x000fe20003f25270 */
[----:B------:R-:W-:Y:S01]  /*8080*/  IMAD.IADD R21, R31, 0x1, R68 ;  /* 0x000000011f157824 */ /* 0x000fe200078e0244 */
[----:B--2---:R-:W-:Y:S02]  /*8090*/  SEL R2, RZ, 0x1, P0 ;  /* 0x00000001ff027807 */ /* 0x004fe40000000000 */
[----:B------:R-:W-:Y:S02]  /*80a0*/  SEL R3, RZ, 0x1, P1 ;  /* 0x00000001ff037807 */ /* 0x000fe40000800000 */
[----:B------:R-:W-:Y:S02]  /*80b0*/  LOP3.LUT R75, R75, R2, RZ, 0x3c, !PT ;  /* 0x000000024b4b7212 */ /* 0x000fe400078e3cff */
[----:B------:R-:W-:Y:S02]  /*80c0*/  LOP3.LUT R76, R76, R3, RZ, 0x3c, !PT ;  /* 0x000000034c4c7212 */ /* 0x000fe400078e3cff */
[----:B------:R-:W-:Y:S02]  /*80d0*/  @P2 R2UR UR36, R74 ;  /* 0x000000004a2422ca */ /* 0x000fe400000e0000 */
[----:B------:R-:W-:Y:S02]  /*80e0*/  SEL R85, R85, RZ, P0 ;  /* 0x000000ff55557207 */ /* 0x000fe40000000000 */
[----:B------:R-:W-:Y:S01]  /*80f0*/  SEL R30, R0, RZ, P1 ;  /* 0x000000ff001e7207 */ /* 0x000fe20000800000 */
[----:B------:R-:W-:Y:S10]  /*8100*/  @P2 BRA `(.L_x_124) ;  /* 0xffffffcc00502947 */ /* 0x000ff4000383ffff */
[----:B------:R-:W-:-:S09]  /*8110*/  UISETP.NE.AND UP0, UPT, UR50, URZ, UPT ;  /* 0x000000ff3200728c */ /* 0x000fd2000bf05270 */
[----:B------:R-:W-:Y:S05]  /*8120*/  BRA.U !UP0, `(.L_x_125) ;  /* 0x0000000108487547 */ /* 0x000fea000b800000 */
[----:B------:R-:W2:Y:S02]  /*8130*/  LDCU.64 UR4, c[0x0][0x890] ;  /* 0x00011200ff0477ac */ /* 0x000ea40008000a00 */
[----:B--2---:R-:W-:-:S04]  /*8140*/  UISETP.NE.U32.AND UP0, UPT, UR4, URZ, UPT ;  /* 0x000000ff0400728c */ /* 0x004fc8000bf05070 */
[----:B------:R-:W-:-:S09]  /*8150*/  UISETP.NE.AND.EX UP0, UPT, UR5, URZ, UPT, UP0 ;  /* 0x000000ff0500728c */ /* 0x000fd2000bf05300 */
[----:B------:R-:W-:Y:S05]  /*8160*/  BRA.U UP0, `(.L_x_126) ;  /* 0x00000001000c7547 */ /* 0x000fea000b800000 */
[----:B------:R-:W-:-:S13]  /*8170*/  FSETP.NEU.AND P0, PT, R35, RZ, PT ;  /* 0x000000ff2300720b */ /* 0x000fda0003f0d000 */
[----:B------:R-:W-:Y:S05]  /*8180*/  @!P0 EXIT ;  /* 0x000000000000894d */ /* 0x000fea0003800000 */
[----:B------:R-:W-:Y:S05]  /*8190*/  BRA `(.L_x_125) ;  /* 0x00000000002c7947 */ /* 0x000fea0003800000 */
.L_x_126:
[----:B------:R-:W-:Y:S01]  /*81a0*/  ISETP.NE.AND P0, PT, R84, RZ, PT ;  /* 0x000000ff5400720c */ /* 0x000fe20003f05270 */
[----:B------:R-:W-:-:S12]  /*81b0*/  BSSY.RECONVERGENT B0, `(.L_x_125) ;  /* 0x0000009000007945 */ /* 0x000fd80003800200 */
[----:B------:R-:W-:Y:S05]  /*81c0*/  @P0 BRA `(.L_x_127) ;  /* 0x0000000000140947 */ /* 0x000fea0003800000 */
[----:B------:R-:W2:Y:S02]  /*81d0*/  LDCU.64 UR4, c[0x0][0x888] ;  /* 0x00011100ff0477ac */ /* 0x000ea40008000a00 */
[----:B--2---:R-:W-:-:S04]  /*81e0*/  ISETP.NE.U32.AND P0, PT, RZ, UR4, PT ;  /* 0x00000004ff007c0c */ /* 0x004fc8000bf05070 */
[----:B------:R-:W-:-:S13]  /*81f0*/  ISETP.NE.AND.EX P0, PT, RZ, UR5, PT, P0 ;  /* 0x00000005ff007c0c */ /* 0x000fda000bf05300 */
[----:B------:R-:W-:Y:S05]  /*8200*/  @!P0 EXIT ;  /* 0x000000000000894d */ /* 0x000fea0003800000 */
[----:B------:R-:W-:Y:S05]  /*8210*/  BRA `(.L_x_128) ;  /* 0x0000000000087947 */ /* 0x000fea0003800000 */
.L_x_127:
[----:B------:R-:W-:-:S13]  /*8220*/  FSETP.NEU.AND P0, PT, R35, RZ, PT ;  /* 0x000000ff2300720b */ /* 0x000fda0003f0d000 */
[----:B------:R-:W-:Y:S05]  /*8230*/  @!P0 EXIT ;  /* 0x000000000000894d */ /* 0x000fea0003800000 */
.L_x_128:
[----:B------:R-:W-:Y:S05]  /*8240*/  BSYNC.RECONVERGENT B0 ;  /* 0x0000000000007941 */ /* 0x000fea0003800200 */
.L_x_125:
[----:B------:R-:W-:Y:S01]  /*8250*/  ULEA UR4, UR51, UR48, 0x3 ;  /* 0x0000003033047291 */ /* 0x000fe2000f8e18ff */
[----:B------:R-:W-:-:S04]  /*8260*/  DEPBAR.LE SB0, 0x0 ;  /* 0x000080000000791a */ /* 0x000fc80000000000 */
[----:B------:R-:W-:-:S04]  /*8270*/  UIADD3 UR4, UPT, UPT, UR4, 0x40, URZ ;  /* 0x0000004004047890 */ /* 0x000fc8000fffe0ff */
[----:B------:R-:W-:-:S09]  /*8280*/  UPRMT UR4, UR37, 0x654, UR4 ;  /* 0x0000065425047896 */ /* 0x000fd20008000004 */
[----:B------:R-:W-:Y:S01]  /*8290*/  SYNCS.ARRIVE.TRANS64.RED.A1T0 RZ, [UR4], RZ ;  /* 0x000000ffffff79a7 */ /* 0x000fe20008100404 */
[----:B------:R-:W-:Y:S05]  /*82a0*/  EXIT ;  /* 0x000000000000794d */ /* 0x000fea0003800000 */
.L_x_19:
[----:B--2---:R2:W1:Y:S02]  /*82b0*/  SYNCS.PHASECHK.TRANS64.TRYWAIT P0, [R3+URZ+0xe0], R2 ;  /* 0x0000e002030075a7 */ /* 0x00446400080011ff */
[----:B-1----:R-:W-:Y:S05]  /*82c0*/  @!P0 NANOSLEEP.SYNCS 0x989680 ;  /* 0x009896800000895d */ /* 0x002fea0003900000 */
[----:B------:R-:W1:Y:S02]  /*82d0*/  @!P0 SYNCS.PHASECHK.TRANS64 P0, [R3+URZ+0xe0], R2 ;  /* 0x0000e002030085a7 */ /* 0x000e6400080010ff */
[----:B-1----:R-:W-:Y:S05]  /*82e0*/  @!P0 BRA `(.L_x_19) ;  /* 0xfffffffc00f08947 */ /* 0x002fea000383ffff */
[----:B------:R-:W-:Y:S05]  /*82f0*/  BRA `(.L_x_129) ;  /* 0xffffff9000ac7947 */ /* 0x000fea000383ffff */
.L_x_22:
[----:B-1----:R-:W-:-:S07]  /*8300*/  MOV R2, UR33 ;  /* 0x0000002100027c02 */ /* 0x002fce0008000f00 */
.L_x_130:
[----:B-1----:R1:W2:Y:S02]  /*8310*/  SYNCS.PHASECHK.TRANS64.TRYWAIT P0, [R2+URZ+0x10], R5 ;  /* 0x00001005020075a7 */ /* 0x0022a400080011ff */
[----:B--2---:R-:W-:Y:S05]  /*8320*/  @!P0 NANOSLEEP.SYNCS 0x989680 ;  /* 0x009896800000895d */ /* 0x004fea0003900000 */
[----:B------:R-:W2:Y:S02]  /*8330*/  @!P0 SYNCS.PHASECHK.TRANS64 P0, [R2+URZ+0x10], R5 ;  /* 0x00001005020085a7 */ /* 0x000ea400080010ff */
[----:B--2---:R-:W-:Y:S05]  /*8340*/  @!P0 BRA `(.L_x_130) ;  /* 0xfffffffc00f08947 */ /* 0x004fea000383ffff */
[----:B------:R-:W-:Y:S05]  /*8350*/  BRA `(.L_x_21) ;  /* 0xffffff9000fc7947 */ /* 0x000fea000383ffff */
.L_x_28:
[----:B-1----:R-:W-:-:S07]  /*8360*/  MOV R2, UR33 ;  /* 0x0000002100027c02 */ /* 0x002fce0008000f00 */
.L_x_131:
[----:B-1----:R1:W2:Y:S02]  /*8370*/  SYNCS.PHASECHK.TRANS64.TRYWAIT P0, [R2+URZ+0x10], R5 ;  /* 0x00001005020075a7 */ /* 0x0022a400080011ff */
[----:B--2---:R-:W-:Y:S05]  /*8380*/  @!P0 NANOSLEEP.SYNCS 0x989680 ;  /* 0x009896800000895d */ /* 0x004fea0003900000 */
[----:B------:R-:W2:Y:S02]  /*8390*/  @!P0 SYNCS.PHASECHK.TRANS64 P0, [R2+URZ+0x10], R5 ;  /* 0x00001005020085a7 */ /* 0x000ea400080010ff */
[----:B--2---:R-:W-:Y:S05]  /*83a0*/  @!P0 BRA `(.L_x_131) ;  /* 0xfffffffc00f08947 */ /* 0x004fea000383ffff */
[----:B------:R-:W-:Y:S05]  /*83b0*/  BRA `(.L_x_27) ;  /* 0xffffff9400d47947 */ /* 0x000fea000383ffff */
.L_x_32:
[----:B-1----:R1:W2:Y:S02]  /*83c0*/  SYNCS.PHASECHK.TRANS64.TRYWAIT P0, [R2+URZ+0x70], R3 ;  /* 0x00007003020075a7 */ /* 0x0022a400080011ff */
[----:B--2---:R-:W-:Y:S05]  /*83d0*/  @!P0 NANOSLEEP.SYNCS 0x989680 ;  /* 0x009896800000895d */ /* 0x004fea0003900000 */
[----:B------:R-:W2:Y:S02]  /*83e0*/  @!P0 SYNCS.PHASECHK.TRANS64 P0, [R2+URZ+0x70], R3 ;  /* 0x00007003020085a7 */ /* 0x000ea400080010ff */
[----:B--2---:R-:W-:Y:S05]  /*83f0*/  @!P0 BRA `(.L_x_32) ;  /* 0xfffffffc00f08947 */ /* 0x004fea000383ffff */
[----:B------:R-:W-:Y:S05]  /*8400*/  BRA `(.L_x_132) ;  /* 0xffffff98008c7947 */ /* 0x000fea000383ffff */
.L_x_36:
[----:B----4-:R-:W-:-:S07]  /*8410*/  MOV R0, UR4 ;  /* 0x0000000400007c02 */ /* 0x010fce0008000f00 */
.L_x_133:
[----:B-1----:R1:W2:Y:S02]  /*8420*/  SYNCS.PHASECHK.TRANS64.TRYWAIT P0, [R0+URZ], R3 ;  /* 0x00000003000075a7 */ /* 0x0022a400080011ff */
[----:B--2---:R-:W-:Y:S05]  /*8430*/  @!P0 NANOSLEEP.SYNCS 0x989680 ;  /* 0x009896800000895d */ /* 0x004fea0003900000 */
[----:B------:R-:W2:Y:S02]  /*8440*/  @!P0 SYNCS.PHASECHK.TRANS64 P0, [R0+URZ], R3 ;  /* 0x00000003000085a7 */ /* 0x000ea400080010ff */
[----:B--2---:R-:W-:Y:S05]  /*8450*/  @!P0 BRA `(.L_x_133) ;  /* 0xfffffffc00f08947 */ /* 0x004fea000383ffff */
[----:B------:R-:W-:Y:S05]  /*8460*/  BRA `(.L_x_134) ;  /* 0xffffff9c00fc7947 */ /* 0x000fea000383ffff */
.L_x_39:
[----:B-1----:R1:W2:Y:S02]  /*8470*/  SYNCS.PHASECHK.TRANS64.TRYWAIT P0, [R0+URZ+0xd0], R5 ;  /* 0x0000d005000075a7 */ /* 0x0022a400080011ff */
[----:B--2---:R-:W-:Y:S05]  /*8480*/  @!P0 NANOSLEEP.SYNCS 0x989680 ;  /* 0x009896800000895d */ /* 0x004fea0003900000 */
[----:B------:R-:W2:Y:S02]  /*8490*/  @!P0 SYNCS.PHASECHK.TRANS64 P0, [R0+URZ+0xd0], R5 ;  /* 0x0000d005000085a7 */ /* 0x000ea400080010ff */
[----:B--2---:R-:W-:Y:S05]  /*84a0*/  @!P0 BRA `(.L_x_39) ;  /* 0xfffffffc00f08947 */ /* 0x004fea000383ffff */
[----:B------:R-:W-:Y:S05]  /*84b0*/  BRA `(.L_x_135) ;  /* 0xffffffa000587947 */ /* 0x000fea000383ffff */
.L_x_40:
[----:B------:R-:W-:-:S07]  /*84c0*/  MOV R0, UR5 ;  /* 0x0000000500007c02 */ /* 0x000fce0008000f00 */
.L_x_136:
[----:B-1----:R1:W2:Y:S02]  /*84d0*/  SYNCS.PHASECHK.TRANS64.TRYWAIT P0, [R0+URZ+0x80], R5 ;  /* 0x00008005000075a7 */ /* 0x0022a400080011ff */
[----:B--2---:R-:W-:Y:S05]  /*84e0*/  @!P0 NANOSLEEP.SYNCS 0x989680 ;  /* 0x009896800000895d */ /* 0x004fea0003900000 */
[----:B------:R-:W2:Y:S02]  /*84f0*/  @!P0 SYNCS.PHASECHK.TRANS64 P0, [R0+URZ+0x80], R5 ;  /* 0x00008005000085a7 */ /* 0x000ea400080010ff */
[----:B--2---:R-:W-:Y:S05]  /*8500*/  @!P0 BRA `(.L_x_136) ;  /* 0xfffffffc00f08947 */ /* 0x004fea000383ffff */
[----:B------:R-:W-:Y:S05]  /*8510*/  BRA `(.L_x_137) ;  /* 0xffffffa000687947 */ /* 0x000fea000383ffff */
.L_x_41:
[----:B-1----:R1:W2:Y:S02]  /*8520*/  SYNCS.PHASECHK.TRANS64.TRYWAIT P1, [R0+URZ+0x70], R5 ;  /* 0x00007005000075a7 */ /* 0x0022a400080211ff */
[----:B--2---:R-:W-:Y:S05]  /*8530*/  @!P1 NANOSLEEP.SYNCS 0x989680 ;  /* 0x009896800000995d */ /* 0x004fea0003900000 */
[----:B------:R-:W2:Y:S02]  /*8540*/  @!P1 SYNCS.PHASECHK.TRANS64 P1, [R0+URZ+0x70], R5 ;  /* 0x00007005000095a7 */ /* 0x000ea400080210ff */
[----:B--2---:R-:W-:Y:S05]  /*8550*/  @!P1 BRA `(.L_x_41) ;  /* 0xfffffffc00f09947 */ /* 0x004fea000383ffff */
[----:B------:R-:W-:Y:S05]  /*8560*/  BRA `(.L_x_138) ;  /* 0xffffffa000987947 */ /* 0x000fea000383ffff */
.L_x_44:
[----:B------:R-:W-:-:S07]  /*8570*/  MOV R0, UR5 ;  /* 0x0000000500007c02 */ /* 0x000fce0008000f00 */
.L_x_139:
[----:B-1----:R1:W2:Y:S02]  /*8580*/  SYNCS.PHASECHK.TRANS64.TRYWAIT P0, [R0+URZ+0x80], R3 ;  /* 0x00008003000075a7 */ /* 0x0022a400080011ff */
[----:B--2---:R-:W-:Y:S05]  /*8590*/  @!P0 NANOSLEEP.SYNCS 0x989680 ;  /* 0x009896800000895d */ /* 0x004fea0003900000 */
[----:B------:R-:W2:Y:S02]  /*85a0*/  @!P0 SYNCS.PHASECHK.TRANS64 P0, [R0+URZ+0x80], R3 ;  /* 0x00008003000085a7 */ /* 0x000ea400080010ff */
[----:B--2---:R-:W-:Y:S05]  /*85b0*/  @!P0 BRA `(.L_x_139) ;  /* 0xfffffffc00f08947 */ /* 0x004fea000383ffff */
[----:B------:R-:W-:Y:S05]  /*85c0*/  BRA `(.L_x_43) ;  /* 0xffffffa000ec7947 */ /* 0x000fea000383ffff */
.L_x_51:
[----:B-1----:R1:W2:Y:S02]  /*85d0*/  SYNCS.PHASECHK.TRANS64.TRYWAIT P1, [R0+URZ+0x70], R5 ;  /* 0x00007005000075a7 */ /* 0x0022a400080211ff */
[----:B--2---:R-:W-:Y:S05]  /*85e0*/  @!P1 NANOSLEEP.SYNCS 0x989680 ;  /* 0x009896800000995d */ /* 0x004fea0003900000 */
[----:B------:R-:W2:Y:S02]  /*85f0*/  @!P1 SYNCS.PHASECHK.TRANS64 P1, [R0+URZ+0x70], R5 ;  /* 0x00007005000095a7 */ /* 0x000ea400080210ff */
[----:B--2---:R-:W-:Y:S05]  /*8600*/  @!P1 BRA `(.L_x_51) ;  /* 0xfffffffc00f09947 */ /* 0x004fea000383ffff */
[----:B------:R-:W-:Y:S05]  /*8610*/  BRA `(.L_x_140) ;  /* 0xffffffa8007c7947 */ /* 0x000fea000383ffff */
.L_x_52:
[----:B------:R-:W-:-:S07]  /*8620*/  MOV R3, UR6 ;  /* 0x0000000600037c02 */ /* 0x000fce0008000f00 */
.L_x_141:
[----:B-1----:R1:W2:Y:S02]  /*8630*/  SYNCS.PHASECHK.TRANS64.TRYWAIT P0, [R3+URZ+0xb0], R0 ;  /* 0x0000b000030075a7 */ /* 0x0022a400080011ff */
[----:B--2---:R-:W-:Y:S05]  /*8640*/  @!P0 NANOSLEEP.SYNCS 0x989680 ;  /* 0x009896800000895d */ /* 0x004fea0003900000 */
[----:B------:R-:W2:Y:S02]  /*8650*/  @!P0 SYNCS.PHASECHK.TRANS64 P0, [R3+URZ+0xb0], R0 ;  /* 0x0000b000030085a7 */ /* 0x000ea400080010ff */
[----:B--2---:R-:W-:Y:S05]  /*8660*/  @!P0 BRA `(.L_x_141) ;  /* 0xfffffffc00f08947 */ /* 0x004fea000383ffff */
[----:B------:R-:W-:Y:S05]  /*8670*/  BRA `(.L_x_142) ;  /* 0xffffffa800b47947 */ /* 0x000fea000383ffff */
.L_x_55:
[----:B------:R-:W-:Y:S07]  /*8680*/  MOV R0, UR11 ;  /* 0x0000000b00007c02 */ /* 0x000fee0008000f00 */
.L_x_143:
[----:B-1----:R1:W2:Y:S02]  /*8690*/  SYNCS.PHASECHK.TRANS64.TRYWAIT P0, [R0+URZ], R3 ;  /* 0x00000003000075a7 */ /* 0x0022a400080011ff */
[----:B--2---:R-:W-:Y:S05]  /*86a0*/  @!P0 NANOSLEEP.SYNCS 0x989680 ;  /* 0x009896800000895d */ /* 0x004fea0003900000 */
[----:B------:R-:W2:Y:S02]  /*86b0*/  @!P0 SYNCS.PHASECHK.TRANS64 P0, [R0+URZ], R3 ;  /* 0x00000003000085a7 */ /* 0x000ea400080010ff */
[----:B--2---:R-:W-:Y:S05]  /*86c0*/  @!P0 BRA `(.L_x_143) ;  /* 0xfffffffc00f08947 */ /* 0x004fea000383ffff */
[----:B------:R-:W-:Y:S05]  /*86d0*/  BRA `(.L_x_54) ;  /* 0xffffffa800d07947 */ /* 0x000fea000383ffff */
.L_x_58:
[----:B------:R-:W-:-:S07]  /*86e0*/  MOV R0, UR6 ;  /* 0x0000000600007c02 */ /* 0x000fce0008000f00 */
.L_x_144:
[----:B--2---:R2:W4:Y:S02]  /*86f0*/  SYNCS.PHASECHK.TRANS64.TRYWAIT P0, [R0+URZ], R3 ;  /* 0x00000003000075a7 */ /* 0x00452400080011ff */
[----:B----4-:R-:W-:Y:S05]  /*8700*/  @!P0 NANOSLEEP.SYNCS 0x989680 ;  /* 0x009896800000895d */ /* 0x010fea0003900000 */
[----:B------:R-:W4:Y:S02]  /*8710*/  @!P0 SYNCS.PHASECHK.TRANS64 P0, [R0+URZ], R3 ;  /* 0x00000003000085a7 */ /* 0x000f2400080010ff */
[----:B----4-:R-:W-:Y:S05]  /*8720*/  @!P0 BRA `(.L_x_144) ;  /* 0xfffffffc00f08947 */ /* 0x010fea000383ffff */
[----:B------:R-:W-:Y:S05]  /*8730*/  BRA `(.L_x_145) ;  /* 0xffffffac00fc7947 */ /* 0x000fea000383ffff */
.L_x_59:
[----:B------:R-:W-:-:S07]  /*8740*/  MOV R0, UR6 ;  /* 0x0000000600007c02 */ /* 0x000fce0008000f00 */
.L_x_146:
[----:B-1----:R1:W2:Y:S02]  /*8750*/  SYNCS.PHASECHK.TRANS64.TRYWAIT P0, [R0+URZ], R3 ;  /* 0x00000003000075a7 */ /* 0x0022a400080011ff */
[----:B--2---:R-:W-:Y:S05]  /*8760*/  @!P0 NANOSLEEP.SYNCS 0x989680 ;  /* 0x009896800000895d */ /* 0x004fea0003900000 */
[----:B------:R-:W2:Y:S02]  /*8770*/  @!P0 SYNCS.PHASECHK.TRANS64 P0, [R0+URZ], R3 ;  /* 0x00000003000085a7 */ /* 0x000ea400080010ff */
[----:B--2---:R-:W-:Y:S05]  /*8780*/  @!P0 BRA `(.L_x_146) ;  /* 0xfffffffc00f08947 */ /* 0x004fea000383ffff */
[----:B------:R-:W-:Y:S05]  /*8790*/  BRA `(.L_x_147) ;  /* 0xffffffb000087947 */ /* 0x000fea000383ffff */
.L_x_60:
[----:B------:R-:W-:-:S07]  /*87a0*/  MOV R0, UR6 ;  /* 0x0000000600007c02 */ /* 0x000fce0008000f00 */
.L_x_148:
[----:B-1----:R1:W2:Y:S02]  /*87b0*/  SYNCS.PHASECHK.TRANS64.TRYWAIT P0, [R0+URZ], R3 ;  /* 0x00000003000075a7 */ /* 0x0022a400080011ff */
[----:B--2---:R-:W-:Y:S05]  /*87c0*/  @!P0 NANOSLEEP.SYNCS 0x989680 ;  /* 0x009896800000895d */ /* 0x004fea0003900000 */
[----:B------:R-:W2:Y:S02]  /*87d0*/  @!P0 SYNCS.PHASECHK.TRANS64 P0, [R0+URZ], R3 ;  /* 0x00000003000085a7 */ /* 0x000ea400080010ff */
[----:B--2---:R-:W-:Y:S05]  /*87e0*/  @!P0 BRA `(.L_x_148) ;  /* 0xfffffffc00f08947 */ /* 0x004fea000383ffff */
[----:B------:R-:W-:Y:S05]  /*87f0*/  BRA `(.L_x_149) ;  /* 0xffffffb000147947 */ /* 0x000fea000383ffff */
.L_x_61:
[----:B------:R-:W-:-:S07]  /*8800*/  MOV R0, UR7 ;  /* 0x0000000700007c02 */ /* 0x000fce0008000f00 */
.L_x_150:
[----:B-1----:R1:W2:Y:S02]  /*8810*/  SYNCS.PHASECHK.TRANS64.TRYWAIT P0, [R0+URZ], R3 ;  /* 0x00000003000075a7 */ /* 0x0022a400080011ff */
[----:B--2---:R-:W-:Y:S05]  /*8820*/  @!P0 NANOSLEEP.SYNCS 0x989680 ;  /* 0x009896800000895d */ /* 0x004fea0003900000 */
[----:B------:R-:W2:Y:S02]  /*8830*/  @!P0 SYNCS.PHASECHK.TRANS64 P0, [R0+URZ], R3 ;  /* 0x00000003000085a7 */ /* 0x000ea400080010ff */
[----:B--2---:R-:W-:Y:S05]  /*8840*/  @!P0 BRA `(.L_x_150) ;  /* 0xfffffffc00f08947 */ /* 0x004fea000383ffff */
[----:B------:R-:W-:Y:S05]  /*8850*/  BRA `(.L_x_151) ;  /* 0xffffffb000207947 */ /* 0x000fea000383ffff */
.L_x_66:
[----:B--2---:R2:W3:Y:S02]  /*8860*/  SYNCS.PHASECHK.TRANS64.TRYWAIT P0, [R0+URZ+0x70], R3 ;  /* 0x00007003000075a7 */ /* 0x0044e400080011ff */
[----:B---3--:R-:W-:Y:S05]  /*8870*/  @!P0 NANOSLEEP.SYNCS 0x989680 ;  /* 0x009896800000895d */ /* 0x008fea0003900000 */
[----:B------:R-:W3:Y:S02]  /*8880*/  @!P0 SYNCS.PHASECHK.TRANS64 P0, [R0+URZ+0x70], R3 ;  /* 0x00007003000085a7 */ /* 0x000ee400080010ff */
[----:B---3--:R-:W-:Y:S05]  /*8890*/  @!P0 BRA `(.L_x_66) ;  /* 0xfffffffc00f08947 */ /* 0x008fea000383ffff */
[----:B------:R-:W-:Y:S05]  /*88a0*/  BRA `(.L_x_152) ;  /* 0xffffffb4002c7947 */ /* 0x000fea000383ffff */
.L_x_69:
[----:B------:R-:W-:Y:S07]  /*88b0*/  MOV R0, UR7 ;  /* 0x0000000700007c02 */ /* 0x000fee0008000f00 */
.L_x_153:
[----:B--2---:R2:W3:Y:S02]  /*88c0*/  SYNCS.PHASECHK.TRANS64.TRYWAIT P0, [R0+URZ+0x68], R3 ;  /* 0x00006803000075a7 */ /* 0x0044e400080011ff */
[----:B---3--:R-:W-:Y:S05]  /*88d0*/  @!P0 NANOSLEEP.SYNCS 0x989680 ;  /* 0x009896800000895d */ /* 0x008fea0003900000 */
[----:B------:R-:W3:Y:S02]  /*88e0*/  @!P0 SYNCS.PHASECHK.TRANS64 P0, [R0+URZ+0x68], R3 ;  /* 0x00006803000085a7 */ /* 0x000ee400080010ff */
[----:B---3--:R-:W-:Y:S05]  /*88f0*/  @!P0 BRA `(.L_x_153) ;  /* 0xfffffffc00f08947 */ /* 0x008fea000383ffff */
[----:B------:R-:W-:Y:S05]  /*8900*/  BRA `(.L_x_68) ;  /* 0xffffffb8000c7947 */ /* 0x000fea000383ffff */
.L_x_72:
[----:B------:R-:W-:Y:S07]  /*8910*/  MOV R3, UR7 ;  /* 0x0000000700037c02 */ /* 0x000fee0008000f00 */
.L_x_154:
[----:B-1----:R1:W2:Y:S02]  /*8920*/  SYNCS.PHASECHK.TRANS64.TRYWAIT P0, [R3+URZ+0x40], R12 ;  /* 0x0000400c030075a7 */ /* 0x0022a400080011ff */
[----:B--2---:R-:W-:Y:S05]  /*8930*/  @!P0 NANOSLEEP.SYNCS 0x989680 ;  /* 0x009896800000895d */ /* 0x004fea0003900000 */
[----:B------:R-:W2:Y:S02]  /*8940*/  @!P0 SYNCS.PHASECHK.TRANS64 P0, [R3+URZ+0x40], R12 ;  /* 0x0000400c030085a7 */ /* 0x000ea400080010ff */
[----:B--2---:R-:W-:Y:S05]  /*8950*/  @!P0 BRA `(.L_x_154) ;  /* 0xfffffffc00f08947 */ /* 0x004fea000383ffff */
[----:B------:R-:W-:Y:S05]  /*8960*/  BRA `(.L_x_155) ;  /* 0xffffffb800847947 */ /* 0x000fea000383ffff */
.L_x_73:
[----:B-1----:R-:W-:Y:S07]  /*8970*/  MOV R3, UR7 ;  /* 0x0000000700037c02 */ /* 0x002fee0008000f00 */
.L_x_156:
[----:B-1----:R1:W2:Y:S02]  /*8980*/  SYNCS.PHASECHK.TRANS64.TRYWAIT P0, [R3+URZ+0x48], R12 ;  /* 0x0000480c030075a7 */ /* 0x0022a400080011ff */
[----:B--2---:R-:W-:Y:S05]  /*8990*/  @!P0 NANOSLEEP.SYNCS 0x989680 ;  /* 0x009896800000895d */ /* 0x004fea0003900000 */
[----:B------:R-:W2:Y:S02]  /*89a0*/  @!P0 SYNCS.PHASECHK.TRANS64 P0, [R3+URZ+0x48], R12 ;  /* 0x0000480c030085a7 */ /* 0x000ea400080010ff */
[----:B--2---:R-:W-:Y:S05]  /*89b0*/  @!P0 BRA `(.L_x_156) ;  /* 0xfffffffc00f08947 */ /* 0x004fea000383ffff */
[----:B------:R-:W-:Y:S05]  /*89c0*/  BRA `(.L_x_157) ;  /* 0xffffffb800c07947 */ /* 0x000fea000383ffff */
.L_x_74:
[----:B-1----:R-:W-:Y:S07]  /*89d0*/  MOV R3, UR7 ;  /* 0x0000000700037c02 */ /* 0x002fee0008000f00 */
.L_x_158:
[----:B-1----:R1:W2:Y:S02]  /*89e0*/  SYNCS.PHASECHK.TRANS64.TRYWAIT P0, [R3+URZ+0x50], R12 ;  /* 0x0000500c030075a7 */ /* 0x0022a400080011ff */
[----:B--2---:R-:W-:Y:S05]  /*89f0*/  @!P0 NANOSLEEP.SYNCS 0x989680 ;  /* 0x009896800000895d */ /* 0x004fea0003900000 */
[----:B------:R-:W2:Y:S02]  /*8a00*/  @!P0 SYNCS.PHASECHK.TRANS64 P0, [R3+URZ+0x50], R12 ;  /* 0x0000500c030085a7 */ /* 0x000ea400080010ff */
[----:B--2---:R-:W-:Y:S05]  /*8a10*/  @!P0 BRA `(.L_x_158) ;  /* 0xfffffffc00f08947 */ /* 0x004fea000383ffff */
[----:B------:R-:W-:Y:S05]  /*8a20*/  BRA `(.L_x_159) ;  /* 0xffffffbc00087947 */ /* 0x000fea000383ffff */
.L_x_75:
[----:B------:R-:W-:Y:S07]  /*8a30*/  MOV R3, UR7 ;  /* 0x0000000700037c02 */ /* 0x000fee0008000f00 */
.L_x_160:
[----:B-1----:R1:W2:Y:S02]  /*8a40*/  SYNCS.PHASECHK.TRANS64.TRYWAIT P0, [R3+URZ+0x58], R12 ;  /* 0x0000580c030075a7 */ /* 0x0022a400080011ff */
[----:B--2---:R-:W-:Y:S05]  /*8a50*/  @!P0 NANOSLEEP.SYNCS 0x989680 ;  /* 0x009896800000895d */ /* 0x004fea0003900000 */
[----:B------:R-:W2:Y:S02]  /*8a60*/  @!P0 SYNCS.PHASECHK.TRANS64 P0, [R3+URZ+0x58], R12 ;  /* 0x0000580c030085a7 */ /* 0x000ea400080010ff */
[----:B--2---:R-:W-:Y:S05]  /*8a70*/  @!P0 BRA `(.L_x_160) ;  /* 0xfffffffc00f08947 */ /* 0x004fea000383ffff */
[----:B------:R-:W-:Y:S05]  /*8a80*/  BRA `(.L_x_161) ;  /* 0xffffffbc00907947 */ /* 0x000fea000383ffff */
.L_x_77:
[----:B------:R-:W-:-:S07]  /*8a90*/  MOV R0, UR7 ;  /* 0x0000000700007c02 */ /* 0x000fce0008000f00 */
.L_x_162:
[----:B-1----:R1:W3:Y:S02]  /*8aa0*/  SYNCS.PHASECHK.TRANS64.TRYWAIT P0, [R0+URZ+0x40], R3 ;  /* 0x00004003000075a7 */ /* 0x0022e400080011ff */
[----:B---3--:R-:W-:Y:S05]  /*8ab0*/  @!P0 NANOSLEEP.SYNCS 0x989680 ;  /* 0x009896800000895d */ /* 0x008fea0003900000 */
[----:B------:R-:W3:Y:S02]  /*8ac0*/  @!P0 SYNCS.PHASECHK.TRANS64 P0, [R0+URZ+0x40], R3 ;  /* 0x00004003000085a7 */ /* 0x000ee400080010ff */
[----:B---3--:R-:W-:Y:S05]  /*8ad0*/  @!P0 BRA `(.L_x_162) ;  /* 0xfffffffc00f08947 */ /* 0x008fea000383ffff */
[----:B------:R-:W-:Y:S05]  /*8ae0*/  BRA `(.L_x_163) ;  /* 0xffffffc000007947 */ /* 0x000fea000383ffff */
.L_x_78:
[----:B-1----:R-:W-:-:S07]  /*8af0*/  MOV R0, UR7 ;  /* 0x0000000700007c02 */ /* 0x002fce0008000f00 */
.L_x_164:
[----:B-1----:R1:W3:Y:S02]  /*8b00*/  SYNCS.PHASECHK.TRANS64.TRYWAIT P0, [R0+URZ+0x48], R3 ;  /* 0x00004803000075a7 */ /* 0x0022e400080011ff */
[----:B---3--:R-:W-:Y:S05]  /*8b10*/  @!P0 NANOSLEEP.SYNCS 0x989680 ;  /* 0x009896800000895d */ /* 0x008fea0003900000 */
[----:B------:R-:W3:Y:S02]  /*8b20*/  @!P0 SYNCS.PHASECHK.TRANS64 P0, [R0+URZ+0x48], R3 ;  /* 0x00004803000085a7 */ /* 0x000ee400080010ff */
[----:B---3--:R-:W-:Y:S05]  /*8b30*/  @!P0 BRA `(.L_x_164) ;  /* 0xfffffffc00f08947 */ /* 0x008fea000383ffff */
[----:B------:R-:W-:Y:S05]  /*8b40*/  BRA `(.L_x_165) ;  /* 0xffffffbc00f07947 */ /* 0x000fea000383ffff */
.L_x_79:
[----:B-1----:R-:W-:-:S07]  /*8b50*/  MOV R0, UR7 ;  /* 0x0000000700007c02 */ /* 0x002fce0008000f00 */
.L_x_166:
[----:B-1----:R1:W3:Y:S02]  /*8b60*/  SYNCS.PHASECHK.TRANS64.TRYWAIT P0, [R0+URZ+0x50], R3 ;  /* 0x00005003000075a7 */ /* 0x0022e400080011ff */
[----:B---3--:R-:W-:Y:S05]  /*8b70*/  @!P0 NANOSLEEP.SYNCS 0x989680 ;  /* 0x009896800000895d */ /* 0x008fea0003900000 */
[----:B------:R-:W3:Y:S02]  /*8b80*/  @!P0 SYNCS.PHASECHK.TRANS64 P0, [R0+URZ+0x50], R3 ;  /* 0x00005003000085a7 */ /* 0x000ee400080010ff */
[----:B---3--:R-:W-:Y:S05]  /*8b90*/  @!P0 BRA `(.L_x_166) ;  /* 0xfffffffc00f08947 */ /* 0x008fea000383ffff */
[----:B------:R-:W-:Y:S05]  /*8ba0*/  BRA `(.L_x_167) ;  /* 0xffffffbc00e07947 */ /* 0x000fea000383ffff */
.L_x_81:
[----:B--2---:R2:W4:Y:S02]  /*8bb0*/  SYNCS.PHASECHK.TRANS64.TRYWAIT P0, [R0+URZ+0x70], R3 ;  /* 0x00007003000075a7 */ /* 0x00452400080011ff */
[----:B----4-:R-:W-:Y:S05]  /*8bc0*/  @!P0 NANOSLEEP.SYNCS 0x989680 ;  /* 0x009896800000895d */ /* 0x010fea0003900000 */
[----:B------:R-:W4:Y:S02]  /*8bd0*/  @!P0 SYNCS.PHASECHK.TRANS64 P0, [R0+URZ+0x70], R3 ;  /* 0x00007003000085a7 */ /* 0x000f2400080010ff */
[----:B----4-:R-:W-:Y:S05]  /*8be0*/  @!P0 BRA `(.L_x_81) ;  /* 0xfffffffc00f08947 */ /* 0x010fea000383ffff */
[----:B------:R-:W-:Y:S05]  /*8bf0*/  BRA `(.L_x_168) ;  /* 0xffffffc000a87947 */ /* 0x000fea000383ffff */
.L_x_92:
[----:B-1----:R-:W-:Y:S04]  /*8c00*/  MOV R0, UR48 ;  /* 0x0000003000007c02 */ /* 0x002fe80008000f00 */
[----:B------:R1:W3:Y:S03]  /*8c10*/  SYNCS.PHASECHK.TRANS64.TRYWAIT P1, [R0+URZ+0x20], R5 ;  /* 0x00002005000075a7 */ /* 0x0002e600080211ff */
[----:B---3--:R-:W-:Y:S05]  /*8c20*/  @!P1 NANOSLEEP.SYNCS 0x989680 ;  /* 0x009896800000995d */ /* 0x008fea0003900000 */
[----:B------:R-:W3:Y:S02]  /*8c30*/  @!P1 SYNCS.PHASECHK.TRANS64 P1, [R0+URZ+0x20], R5 ;  /* 0x00002005000095a7 */ /* 0x000ee400080210ff */
[----:B---3--:R-:W-:Y:S05]  /*8c40*/  @!P1 BRA `(.L_x_92) ;  /* 0xfffffffc00ec9947 */ /* 0x008fea000383ffff */
[----:B------:R-:W-:Y:S05]  /*8c50*/  BRA `(.L_x_91) ;  /* 0xffffffcc00b47947 */ /* 0x000fea000383ffff */
.L_x_94:
[----:B-1----:R1:W4:Y:S02]  /*8c60*/  SYNCS.PHASECHK.TRANS64.TRYWAIT P0, [R88+URZ+0x90], R3 ;  /* 0x00009003580075a7 */ /* 0x00232400080011ff */
[----:B----4-:R-:W-:Y:S05]  /*8c70*/  @!P0 NANOSLEEP.SYNCS 0x989680 ;  /* 0x009896800000895d */ /* 0x010fea0003900000 */
[----:B------:R-:W4:Y:S02]  /*8c80*/  @!P0 SYNCS.PHASECHK.TRANS64 P0, [R88+URZ+0x90], R3 ;  /* 0x00009003580085a7 */ /* 0x000f2400080010ff */
[----:B----4-:R-:W-:Y:S05]  /*8c90*/  @!P0 BRA `(.L_x_94) ;  /* 0xfffffffc00f08947 */ /* 0x010fea000383ffff */
[----:B------:R-:W-:Y:S05]  /*8ca0*/  BRA `(.L_x_93) ;  /* 0xffffffcc00dc7947 */ /* 0x000fea000383ffff */
.L_x_103:
[----:B-1----:R1:W2:Y:S02]  /*8cb0*/  SYNCS.PHASECHK.TRANS64.TRYWAIT P0, [R3+URZ+0x20], R0 ;  /* 0x00002000030075a7 */ /* 0x0022a400080011ff */
[----:B--2---:R-:W-:Y:S05]  /*8cc0*/  @!P0 NANOSLEEP.SYNCS 0x989680 ;  /* 0x009896800000895d */ /* 0x004fea0003900000 */
[----:B------:R-:W2:Y:S02]  /*8cd0*/  @!P0 SYNCS.PHASECHK.TRANS64 P0, [R3+URZ+0x20], R0 ;  /* 0x00002000030085a7 */ /* 0x000ea400080010ff */
[----:B--2---:R-:W-:Y:S05]  /*8ce0*/  @!P0 BRA `(.L_x_103) ;  /* 0xfffffffc00f08947 */ /* 0x004fea000383ffff */
[----:B------:R-:W-:Y:S05]  /*8cf0*/  BRA `(.L_x_102) ;  /* 0xffffffd400f87947 */ /* 0x000fea000383ffff */
.L_x_111:
[----:B-1----:R1:W2:Y:S02]  /*8d00*/  SYNCS.PHASECHK.TRANS64.TRYWAIT P0, [R92+URZ+0x20], R5 ;  /* 0x000020055c0075a7 */ /* 0x0022a400080011ff */
[----:B--2---:R-:W-:Y:S05]  /*8d10*/  @!P0 NANOSLEEP.SYNCS 0x989680 ;  /* 0x009896800000895d */ /* 0x004fea0003900000 */
[----:B------:R-:W2:Y:S02]  /*8d20*/  @!P0 SYNCS.PHASECHK.TRANS64 P0, [R92+URZ+0x20], R5 ;  /* 0x000020055c0085a7 */ /* 0x000ea400080010ff */
[----:B--2---:R-:W-:Y:S05]  /*8d30*/  @!P0 BRA `(.L_x_111) ;  /* 0xfffffffc00f08947 */ /* 0x004fea000383ffff */
[----:B------:R-:W-:Y:S05]  /*8d40*/  BRA `(.L_x_110) ;  /* 0xffffffe000387947 */ /* 0x000fea000383ffff */
.L_x_119:
[----:B-1----:R1:W2:Y:S02]  /*8d50*/  SYNCS.PHASECHK.TRANS64.TRYWAIT P0, [R92+URZ+0x20], R5 ;  /* 0x000020055c0075a7 */ /* 0x0022a400080011ff */
[----:B--2---:R-:W-:Y:S05]  /*8d60*/  @!P0 NANOSLEEP.SYNCS 0x989680 ;  /* 0x009896800000895d */ /* 0x004fea0003900000 */
[----:B------:R-:W2:Y:S02]  /*8d70*/  @!P0 SYNCS.PHASECHK.TRANS64 P0, [R92+URZ+0x20], R5 ;  /* 0x000020055c0085a7 */ /* 0x000ea400080010ff */
[----:B--2---:R-:W-:Y:S05]  /*8d80*/  @!P0 BRA `(.L_x_119) ;  /* 0xfffffffc00f08947 */ /* 0x004fea000383ffff */
[----:B------:R-:W-:Y:S05]  /*8d90*/  BRA `(.L_x_118) ;  /* 0xffffffe800787947 */ /* 0x000fea000383ffff */
        .weak           $__internal_0_$__cuda_sm10x_tcgen05_guardrail_trap_col_being_dealloced_not_returned_by_alloc
        .type           $__internal_0_$__cuda_sm10x_tcgen05_guardrail_trap_col_being_dealloced_not_returned_by_alloc,@function
        .size           $__internal_0_$__cuda_sm10x_tcgen05_guardrail_trap_col_being_dealloced_not_returned_by_alloc,($__internal_1_$__cuda_sm10x_tcgen05_guardrail_trap_phase_invalid_during_alloc - $__internal_0_$__cuda_sm10x_tcgen05_guardrail_trap_col_being_dealloced_not_returned_by_alloc)
$__internal_0_$__cuda_sm10x_tcgen05_guardrail_trap_col_being_dealloced_not_returned_by_alloc:
[----:B------:R-:W-:Y:S05]  /*8da0*/  BPT.TRAP 0x1 ;  /* 0x000000040000795c */ /* 0x000fea0000300000 */
[----:B------:R-:W-:-:S04]  /*8db0*/  HFMA2 R3, -RZ, RZ, 0, 0 ;  /* 0x00000000ff037431 */ /* 0x000fc800000001ff */
[----:B------:R-:W-:Y:S05]  /*8dc0*/  RET.REL.NODEC R2 `(_ZN7cutlass13device_kernelINS_4gemm6kernel13GemmUniversalIN4cute5tupleIJiiiiEEENS1_10collective13CollectiveMmaINS1_35MainloopSm100TmaUmmaWarpSpecializedILi2ELi2ELi4ENS5_IJNS4_1CILi1EEESB_SB_EEEEENS5_IJNSA_ILi128EEENSA_ILi64EEESF_EEENS_10tfloat32_tENS5_IJlSB_lEEESH_SI_NS4_8TiledMMAINS4_8MMA_AtomIJNS4_17SM100_MMA_TF32_SSISH_SH_fLi128ELi64ELNS4_4UMMA5MajorE0ELSN_0ELNSM_7ScaleInE0ELSO_0EEEEEENS4_6LayoutISC_NS5_IJNSA_ILi0EEESS_SS_EEEEENS5_IJNS4_10UnderscoreESV_SV_EEEEENS4_13SM90_TMA_LOADENS4_14ComposedLayoutINS4_7SwizzleILi3ELi4ELi3EEENS4_18smem_ptr_flag_bitsILi32EEENSR_INS5_IJNSA_ILi8EEENSA_ILi32EEEEEENS5_IJS15_SB_EEEEEEEvNS4_8identityESY_S19_vS1A_EENS_8epilogue10collective18CollectiveEpilogueINS1C_23Sm100TmaWarpSpecializedILi4ELi2ELi16ELb1ELb0EEEJSG_NS5_IJNSR_ISE_SB_EENSR_INSA_ILi16EEESB_EEEEESH_SI_SH_SI_NS1C_6fusion15FusionCallbacksIS1G_NS1L_17LinearCombinationISH_fSH_fLNS_15FloatRoundStyleE2EEESG_S1K_JEEENS4_5SM1004TMEM4LOAD26SM100_TMEM_LOAD_32dp32b16xESY_NSZ_INS10_ILi2ELi4ELi3EEES13_NSR_INS5_IJS14_S1I_EEENS5_IJS1I_SB_EEEEEEENS4_39AutoVectorizingCopyWithAssumedAlignmentILi128EEENS4_14SM90_TMA_STOREES1Z_S21_S21_EEEvvEEEEvNT_6ParamsE) ;  /* 0xffffff70028c7950 */ /* 0x000fea0003c3ffff */
        .weak           $__internal_1_$__cuda_sm10x_tcgen05_guardrail_trap_phase_invalid_during_alloc
        .type           $__internal_1_$__cuda_sm10x_tcgen05_guardrail_trap_phase_invalid_during_alloc,@function
        .size           $__internal_1_$__cuda_sm10x_tcgen05_guardrail_trap_phase_invalid_during_alloc,($__internal_2_$__cuda_sm10x_tcgen05_guardrail_trap_unallocated_columns_being_dealloced - $__internal_1_$__cuda_sm10x_tcgen05_guardrail_trap_phase_invalid_during_alloc)
$__internal_1_$__cuda_sm10x_tcgen05_guardrail_trap_phase_invalid_during_alloc:
[----:B------:R-:W-:Y:S05]  /*8dd0*/  BPT.TRAP 0x1 ;  /* 0x000000040000795c */ /* 0x000fea0000300000 */
[----:B------:R-:W-:-:S04]  /*8de0*/  MOV R3, 0x0 ;  /* 0x0000000000037802 */ /* 0x000fc80000000f00 */
[----:B------:R-:W-:Y:S05]  /*8df0*/  RET.REL.NODEC R2 `(_ZN7cutlass13device_kernelINS_4gemm6kernel13GemmUniversalIN4cute5tupleIJiiiiEEENS1_10collective13CollectiveMmaINS1_35MainloopSm100TmaUmmaWarpSpecializedILi2ELi2ELi4ENS5_IJNS4_1CILi1EEESB_SB_EEEEENS5_IJNSA_ILi128EEENSA_ILi64EEESF_EEENS_10tfloat32_tENS5_IJlSB_lEEESH_SI_NS4_8TiledMMAINS4_8MMA_AtomIJNS4_17SM100_MMA_TF32_SSISH_SH_fLi128ELi64ELNS4_4UMMA5MajorE0ELSN_0ELNSM_7ScaleInE0ELSO_0EEEEEENS4_6LayoutISC_NS5_IJNSA_ILi0EEESS_SS_EEEEENS5_IJNS4_10UnderscoreESV_SV_EEEEENS4_13SM90_TMA_LOADENS4_14ComposedLayoutINS4_7SwizzleILi3ELi4ELi3EEENS4_18smem_ptr_flag_bitsILi32EEENSR_INS5_IJNSA_ILi8EEENSA_ILi32EEEEEENS5_IJS15_SB_EEEEEEEvNS4_8identityESY_S19_vS1A_EENS_8epilogue10collective18CollectiveEpilogueINS1C_23Sm100TmaWarpSpecializedILi4ELi2ELi16ELb1ELb0EEEJSG_NS5_IJNSR_ISE_SB_EENSR_INSA_ILi16EEESB_EEEEESH_SI_SH_SI_NS1C_6fusion15FusionCallbacksIS1G_NS1L_17LinearCombinationISH_fSH_fLNS_15FloatRoundStyleE2EEESG_S1K_JEEENS4_5SM1004TMEM4LOAD26SM100_TMEM_LOAD_32dp32b16xESY_NSZ_INS10_ILi2ELi4ELi3EEES13_NSR_INS5_IJS14_S1I_EEENS5_IJS1I_SB_EEEEEEENS4_39AutoVectorizingCopyWithAssumedAlignmentILi128EEENS4_14SM90_TMA_STOREES1Z_S21_S21_EEEvvEEEEvNT_6ParamsE) ;  /* 0xffffff7002807950 */ /* 0x000fea0003c3ffff */
        .weak           $__internal_2_$__cuda_sm10x_tcgen05_guardrail_trap_unallocated_columns_being_dealloced
        .type           $__internal_2_$__cuda_sm10x_tcgen05_guardrail_trap_unallocated_columns_being_dealloced,@function
        .size           $__internal_2_$__cuda_sm10x_tcgen05_guardrail_trap_unallocated_columns_being_dealloced,(.L_x_170 - $__internal_2_$__cuda_sm10x_tcgen05_guardrail_trap_unallocated_columns_being_dealloced)
$__internal_2_$__cuda_sm10x_tcgen05_guardrail_trap_unallocated_columns_being_dealloced:
[----:B------:R-:W-:Y:S05]  /*8e00*/  BPT.TRAP 0x1 ;  /* 0x000000040000795c */ /* 0x000fea0000300000 */
[----:B------:R-:W-:-:S04]  /*8e10*/  HFMA2 R3, -RZ, RZ, 0, 0 ;  /* 0x00000000ff037431 */ /* 0x000fc800000001ff */
[----:B------:R-:W-:Y:S05]  /*8e20*/  RET.REL.NODEC R2 `(_ZN7cutlass13device_kernelINS_4gemm6kernel13GemmUniversalIN4cute5tupleIJiiiiEEENS1_10collective13CollectiveMmaINS1_35MainloopSm100TmaUmmaWarpSpecializedILi2ELi2ELi4ENS5_IJNS4_1CILi1EEESB_SB_EEEEENS5_IJNSA_ILi128EEENSA_ILi64EEESF_EEENS_10tfloat32_tENS5_IJlSB_lEEESH_SI_NS4_8TiledMMAINS4_8MMA_AtomIJNS4_17SM100_MMA_TF32_SSISH_SH_fLi128ELi64ELNS4_4UMMA5MajorE0ELSN_0ELNSM_7ScaleInE0ELSO_0EEEEEENS4_6LayoutISC_NS5_IJNSA_ILi0EEESS_SS_EEEEENS5_IJNS4_10UnderscoreESV_SV_EEEEENS4_13SM90_TMA_LOADENS4_14ComposedLayoutINS4_7SwizzleILi3ELi4ELi3EEENS4_18smem_ptr_flag_bitsILi32EEENSR_INS5_IJNSA_ILi8EEENSA_ILi32EEEEEENS5_IJS15_SB_EEEEEEEvNS4_8identityESY_S19_vS1A_EENS_8epilogue10collective18CollectiveEpilogueINS1C_23Sm100TmaWarpSpecializedILi4ELi2ELi16ELb1ELb0EEEJSG_NS5_IJNSR_ISE_SB_EENSR_INSA_ILi16EEESB_EEEEESH_SI_SH_SI_NS1C_6fusion15FusionCallbacksIS1G_NS1L_17LinearCombinationISH_fSH_fLNS_15FloatRoundStyleE2EEESG_S1K_JEEENS4_5SM1004TMEM4LOAD26SM100_TMEM_LOAD_32dp32b16xESY_NSZ_INS10_ILi2ELi4ELi3EEES13_NSR_INS5_IJS14_S1I_EEENS5_IJS1I_SB_EEEEEEENS4_39AutoVectorizingCopyWithAssumedAlignmentILi128EEENS4_14SM90_TMA_STOREES1Z_S21_S21_EEEvvEEEEvNT_6ParamsE) ;  /* 0xffffff7002747950 */ /* 0x000fea0003c3ffff */
.L_x_169:
[----:B------:R-:W-:-:S00]  /*8e30*/  BRA `(.L_x_169) ;  /* 0xfffffffc00fc7947 */ /* 0x000fc0000383ffff */
[----:B------:R-:W-:-:S00]  /*8e40*/  NOP ;  /* 0x0000000000007918 */ /* 0x000fc00000000000 */
        /* <DEDUP_REMOVED lines=11> */
.L_x_170:


//--------------------- .nv.global.init           --------------------------
	.section	.nv.global.init,"aw",@progbits
.nv.global.init:
	.type		$str$27,@object
	.size		$str$27,($str$28 - $str$27)
$str$27:
        /*0000*/ 	.byte	0x28, 0x61, 0x64, 0x64, 0x72, 0x65, 0x73, 0x73, 0x20, 0x26, 0x20, 0x6d, 0x61, 0x73, 0x6b, 0x29
        /*0010*/ 	.byte	0x20, 0x3d, 0x3d, 0x20, 0x30, 0x00
	.type		$str$28,@object
	.size		$str$28,($str$26 - $str$28)
$str$28:
        /*0016*/ 	.byte	0x2f, 0x74, 0x6d, 0x70, 0x2f, 0x63, 0x75, 0x74, 0x6c, 0x61, 0x73, 0x73, 0x5f, 0x73, 0x77, 0x65
        /*0026*/ 	.byte	0x65, 0x70, 0x5f, 0x73, 0x72, 0x63, 0x2f, 0x69, 0x6e, 0x63, 0x6c, 0x75, 0x64, 0x65, 0x2f, 0x63
        /*0036*/ 	.byte	0x75, 0x74, 0x65, 0x2f, 0x70, 0x6f, 0x69, 0x6e, 0x74, 0x65, 0x72, 0x5f, 0x66, 0x6c, 0x61, 0x67
        /*0046*/ 	.byte	0x67, 0x65, 0x64, 0x2e, 0x68, 0x70, 0x70, 0x00
	.type		$str$26,@object
	.size		$str$26,($str$25 - $str$26)
$str$26:
        /*004e*/ 	.byte	0x2f, 0x74, 0x6d, 0x70, 0x2f, 0x63, 0x75, 0x74, 0x6c, 0x61, 0x73, 0x73, 0x5f, 0x73, 0x77, 0x65
        /*005e*/ 	.byte	0x65, 0x70, 0x5f, 0x73, 0x72, 0x63, 0x2f, 0x69, 0x6e, 0x63, 0x6c, 0x75, 0x64, 0x65, 0x2f, 0x63
        /*006e*/ 	.byte	0x75, 0x74, 0x65, 0x2f, 0x61, 0x74, 0x6f, 0x6d, 0x2f, 0x63, 0x6f, 0x70, 0x79, 0x5f, 0x74, 0x72
        /*007e*/ 	.byte	0x61, 0x69, 0x74, 0x73, 0x5f, 0x73, 0x6d, 0x31, 0x30, 0x30, 0x2e, 0x68, 0x70, 0x70, 0x00
	.type		$str$25,@object
	.size		$str$25,(__unnamed_1 - $str$25)
$str$25:
        /*008d*/ 	.byte	0x28, 0x28, 0x75, 0x69, 0x6e, 0x74, 0x33, 0x32, 0x5f, 0x74, 0x28, 0x74, 0x68, 0x72, 0x65, 0x61
        /*009d*/ 	.byte	0x64, 0x49, 0x64, 0x78, 0x2e, 0x78, 0x29, 0x20, 0x2f, 0x20, 0x33, 0x32, 0x29, 0x20, 0x25, 0x20
        /*00ad*/ 	.byte	0x34, 0x29, 0x20, 0x3d, 0x3d, 0x20, 0x28, 0x28, 0x28, 0x74, 0x6d, 0x65, 0x6d, 0x5f, 0x61, 0x64
        /*00bd*/ 	.byte	0x64, 0x72, 0x20, 0x3e, 0x3e, 0x20, 0x31, 0x36, 0x29, 0x20, 0x2f, 0x20, 0x33, 0x32, 0x29, 0x20
        /*00cd*/ 	.byte	0x25, 0x20, 0x34, 0x29, 0x00
	.type		__unnamed_1,@object
	.size		__unnamed_1,(__unnamed_2 - __unnamed_1)
__unnamed_1:
        /*00d2*/ 	.byte	0x61, 0x75, 0x74, 0x6f, 0x20, 0x63, 0x75, 0x74, 0x65, 0x3a, 0x3a, 0x61, 0x73, 0x5f, 0x70, 0x6f
        /* <DEDUP_REMOVED lines=24> */
        /*0262*/ 	.byte	0x32, 0x30, 0x34, 0x38, 0x3e, 0x3e, 0x3e, 0x3e, 0x5d, 0x00
	.type		__unnamed_2,@object
	.size		__unnamed_2,(.L_2 - __unnamed_2)
__unnamed_2:
        /* <DEDUP_REMOVED lines=42> */
        /*050c*/ 	.byte	0x3e, 0x5d, 0x00
.L_2:


//--------------------- .nv.shared._ZN7cutlass13device_kernelINS_4gemm6kernel13GemmUniversalIN4cute5tupleIJiiiiEEENS1_10collective13CollectiveMmaINS1_35MainloopSm100TmaUmmaWarpSpecializedILi2ELi2ELi4ENS5_IJNS4_1CILi1EEESB_SB_EEEEENS5_IJNSA_ILi128EEENSA_ILi64EEESF_EEENS_10tfloat32_tENS5_IJlSB_lEEESH_SI_NS4_8TiledMMAINS4_8MMA_AtomIJNS4_17SM100_MMA_TF32_SSISH_SH_fLi128ELi64ELNS4_4UMMA5MajorE0ELSN_0ELNSM_7ScaleInE0ELSO_0EEEEEENS4_6LayoutISC_NS5_IJNSA_ILi0EEESS_SS_EEEEENS5_IJNS4_10UnderscoreESV_SV_EEEEENS4_13SM90_TMA_LOADENS4_14ComposedLayoutINS4_7SwizzleILi3ELi4ELi3EEENS4_18smem_ptr_flag_bitsILi32EEENSR_INS5_IJNSA_ILi8EEENSA_ILi32EEEEEENS5_IJS15_SB_EEEEEEEvNS4_8identityESY_S19_vS1A_EENS_8epilogue10collective18CollectiveEpilogueINS1C_23Sm100TmaWarpSpecializedILi4ELi2ELi16ELb1ELb0EEEJSG_NS5_IJNSR_ISE_SB_EENSR_INSA_ILi16EEESB_EEEEESH_SI_SH_SI_NS1C_6fusion15FusionCallbacksIS1G_NS1L_17LinearCombinationISH_fSH_fLNS_15FloatRoundStyleE2EEESG_S1K_JEEENS4_5SM1004TMEM4LOAD26SM100_TMEM_LOAD_32dp32b16xESY_NSZ_INS10_ILi2ELi4ELi3EEES13_NSR_INS5_IJS14_S1I_EEENS5_IJS1I_SB_EEEEEEENS4_39AutoVectorizingCopyWithAssumedAlignmentILi128EEENS4_14SM90_TMA_STOREES1Z_S21_S21_EEEvvEEEEvNT_6ParamsE --------------------------
	.section	.nv.shared._ZN7cutlass13device_kernelINS_4gemm6kernel13GemmUniversalIN4cute5tupleIJiiiiEEENS1_10collective13CollectiveMmaINS1_35MainloopSm100TmaUmmaWarpSpecializedILi2ELi2ELi4ENS5_IJNS4_1CILi1EEESB_SB_EEEEENS5_IJNSA_ILi128EEENSA_ILi64EEESF_EEENS_10tfloat32_tENS5_IJlSB_lEEESH_SI_NS4_8TiledMMAINS4_8MMA_AtomIJNS4_17SM100_MMA_TF32_SSISH_SH_fLi128ELi64ELNS4_4UMMA5MajorE0ELSN_0ELNSM_7ScaleInE0ELSO_0EEEEEENS4_6LayoutISC_NS5_IJNSA_ILi0EEESS_SS_EEEEENS5_IJNS4_10UnderscoreESV_SV_EEEEENS4_13SM90_TMA_LOADENS4_14ComposedLayoutINS4_7SwizzleILi3ELi4ELi3EEENS4_18smem_ptr_flag_bitsILi32EEENSR_INS5_IJNSA_ILi8EEENSA_ILi32EEEEEENS5_IJS15_SB_EEEEEEEvNS4_8identityESY_S19_vS1A_EENS_8epilogue10collective18CollectiveEpilogueINS1C_23Sm100TmaWarpSpecializedILi4ELi2ELi16ELb1ELb0EEEJSG_NS5_IJNSR_ISE_SB_EENSR_INSA_ILi16EEESB_EEEEESH_SI_SH_SI_NS1C_6fusion15FusionCallbacksIS1G_NS1L_17LinearCombinationISH_fSH_fLNS_15FloatRoundStyleE2EEESG_S1K_JEEENS4_5SM1004TMEM4LOAD26SM100_TMEM_LOAD_32dp32b16xESY_NSZ_INS10_ILi2ELi4ELi3EEES13_NSR_INS5_IJS14_S1I_EEENS5_IJS1I_SB_EEEEEEENS4_39AutoVectorizingCopyWithAssumedAlignmentILi128EEENS4_14SM90_TMA_STOREES1Z_S21_S21_EEEvvEEEEvNT_6ParamsE,"aw",@nobits
	.sectionflags	@""
	.align	16
	.zero		1024


//--------------------- .nv.shared.reserved.0     --------------------------
	.section	.nv.shared.reserved.0,"aw",@nobits
	.weak		__nv_reservedSMEM_offset_0_alias
	.size		__nv_reservedSMEM_offset_0_alias, 0, 64
	.other		__nv_reservedSMEM_offset_0_alias,@"STO_CUDA_RESERVED_SHARED STV_DEFAULT"
__nv_reservedSMEM_offset_0_alias:
	.zero		0
.nv.shared.reserved.0:
	.zero		64
	.weak		__nv_reservedSMEM_tcgen05_partition
	.type		__nv_reservedSMEM_tcgen05_partition,@object
	.size		__nv_reservedSMEM_tcgen05_partition,(.L_0 - __nv_reservedSMEM_tcgen05_partition)
__nv_reservedSMEM_tcgen05_partition:
	.zero		32
.L_0:


//--------------------- .nv.global                --------------------------
	.section	.nv.global,"aw",@nobits
.nv.global:
	.type		_ZN40_INTERNAL_c07d819a_4_k_cu_a41d09e0_189074cute1_E,@object
	.size		_ZN40_INTERNAL_c07d819a_4_k_cu_a41d09e0_189074cute1_E,(_ZN40_INTERNAL_c07d819a_4_k_cu_a41d09e0_189074cuda3std3__45__cpo6cbeginE - _ZN40_INTERNAL_c07d819a_4_k_cu_a41d09e0_189074cute1_E)
_ZN40_INTERNAL_c07d819a_4_k_cu_a41d09e0_189074cute1_E:
	.zero		1
	.type		_ZN40_INTERNAL_c07d819a_4_k_cu_a41d09e0_189074cuda3std3__45__cpo6cbeginE,@object
	.size		_ZN40_INTERNAL_c07d819a_4_k_cu_a41d09e0_189074cuda3std3__45__cpo6cbeginE,(_ZN40_INTERNAL_c07d819a_4_k_cu_a41d09e0_189074cuda3std3__48in_placeE - _ZN40_INTERNAL_c07d819a_4_k_cu_a41d09e0_189074cuda3std3__45__cpo6cbeginE)
_ZN40_INTERNAL_c07d819a_4_k_cu_a41d09e0_189074cuda3std3__45__cpo6cbeginE:
	.zero		1
	.type		_ZN40_INTERNAL_c07d819a_4_k_cu_a41d09e0_189074cuda3std3__48in_placeE,@object
	.size		_ZN40_INTERNAL_c07d819a_4_k_cu_a41d09e0_189074cuda3std3__48in_placeE,(_ZN40_INTERNAL_c07d819a_4_k_cu_a41d09e0_189074cuda3std6ranges3__45__cpo9iter_moveE - _ZN40_INTERNAL_c07d819a_4_k_cu_a41d09e0_189074cuda3std3__48in_placeE)
_ZN40_INTERNAL_c07d819a_4_k_cu_a41d09e0_189074cuda3std3__48in_placeE:
	.zero		1
	.type		_ZN40_INTERNAL_c07d819a_4_k_cu_a41d09e0_189074cuda3std6ranges3__45__cpo9iter_moveE,@object
	.size		_ZN40_INTERNAL_c07d819a_4_k_cu_a41d09e0_189074cuda3std6ranges3__45__cpo9iter_moveE,(_ZN40_INTERNAL_c07d819a_4_k_cu_a41d09e0_189074cuda3std3__45__cpo5beginE - _ZN40_INTERNAL_c07d819a_4_k_cu_a41d09e0_189074cuda3std6ranges3__45__cpo9iter_moveE)
_ZN40_INTERNAL_c07d819a_4_k_cu_a41d09e0_189074cuda3std6ranges3__45__cpo9iter_moveE:
	.zero		1
	.type		_ZN40_INTERNAL_c07d819a_4_k_cu_a41d09e0_189074cuda3std3__45__cpo5beginE,@object
	.size		_ZN40_INTERNAL_c07d819a_4_k_cu_a41d09e0_189074cuda3std3__45__cpo5beginE,(_ZN40_INTERNAL_c07d819a_4_k_cu_a41d09e0_189074cuda3std3__442_GLOBAL__N__c07d819a_4_k_cu_a41d09e0_189076ignoreE - _ZN40_INTERNAL_c07d819a_4_k_cu_a41d09e0_189074cuda3std3__45__cpo5beginE)
_ZN40_INTERNAL_c07d819a_4_k_cu_a41d09e0_189074cuda3std3__45__cpo5beginE:
	.zero		1
	.type		_ZN40_INTERNAL_c07d819a_4_k_cu_a41d09e0_189074cuda3std3__442_GLOBAL__N__c07d819a_4_k_cu_a41d09e0_189076ignoreE,@object
	.size		_ZN40_INTERNAL_c07d819a_4_k_cu_a41d09e0_189074cuda3std3__442_GLOBAL__N__c07d819a_4_k_cu_a41d09e0_189076ignoreE,(_ZN40_INTERNAL_c07d819a_4_k_cu_a41d09e0_189074cute7productE - _ZN40_INTERNAL_c07d819a_4_k_cu_a41d09e0_189074cuda3std3__442_GLOBAL__N__c07d819a_4_k_cu_a41d09e0_189076ignoreE)
_ZN40_INTERNAL_c07d819a_4_k_cu_a41d09e0_189074cuda3std3__442_GLOBAL__N__c07d819a_4_k_cu_a41d09e0_189076ignoreE:
	.zero		1
	.type		_ZN40_INTERNAL_c07d819a_4_k_cu_a41d09e0_189074cute7productE,@object
	.size		_ZN40_INTERNAL_c07d819a_4_k_cu_a41d09e0_189074cute7productE,(_ZN40_INTERNAL_c07d819a_4_k_cu_a41d09e0_189074cuda3std3__45__cpo3endE - _ZN40_INTERNAL_c07d819a_4_k_cu_a41d09e0_189074cute7productE)
_ZN40_INTERNAL_c07d819a_4_k_cu_a41d09e0_189074cute7productE:
	.zero		1
	.type		_ZN40_INTERNAL_c07d819a_4_k_cu_a41d09e0_189074cuda3std3__45__cpo3endE,@object
	.size		_ZN40_INTERNAL_c07d819a_4_k_cu_a41d09e0_189074cuda3std3__45__cpo3endE,(_ZN40_INTERNAL_c07d819a_4_k_cu_a41d09e0_189074cuda3std3__419piecewise_constructE - _ZN40_INTERNAL_c07d819a_4_k_cu_a41d09e0_189074cuda3std3__45__cpo3endE)
_ZN40_INTERNAL_c07d819a_4_k_cu_a41d09e0_189074cuda3std3__45__cpo3endE:
	.zero		1
	.type		_ZN40_INTERNAL_c07d819a_4_k_cu_a41d09e0_189074cuda3std3__419piecewise_constructE,@object
	.size		_ZN40_INTERNAL_c07d819a_4_k_cu_a41d09e0_189074cuda3std3__419piecewise_constructE,(_ZN40_INTERNAL_c07d819a_4_k_cu_a41d09e0_189074cuda3std3__45__cpo4cendE - _ZN40_INTERNAL_c07d819a_4_k_cu_a41d09e0_189074cuda3std3__419piecewise_constructE)
_ZN40_INTERNAL_c07d819a_4_k_cu_a41d09e0_189074cuda3std3__419piecewise_constructE:
	.zero		1
	.type		_ZN40_INTERNAL_c07d819a_4_k_cu_a41d09e0_189074cuda3std3__45__cpo4cendE,@object
	.size		_ZN40_INTERNAL_c07d819a_4_k_cu_a41d09e0_189074cuda3std3__45__cpo4cendE,(_ZN40_INTERNAL_c07d819a_4_k_cu_a41d09e0_189074cuda3std6ranges3__45__cpo4swapE - _ZN40_INTERNAL_c07d819a_4_k_cu_a41d09e0_189074cuda3std3__45__cpo4cendE)
_ZN40_INTERNAL_c07d819a_4_k_cu_a41d09e0_189074cuda3std3__45__cpo4cendE:
	.zero		1
	.type		_ZN40_INTERNAL_c07d819a_4_k_cu_a41d09e0_189074cuda3std6ranges3__45__cpo4swapE,@object
	.size		_ZN40_INTERNAL_c07d819a_4_k_cu_a41d09e0_189074cuda3std6ranges3__45__cpo4swapE,(.L_10 - _ZN40_INTERNAL_c07d819a_4_k_cu_a41d09e0_189074cuda3std6ranges3__45__cpo4swapE)
_ZN40_INTERNAL_c07d819a_4_k_cu_a41d09e0_189074cuda3std6ranges3__45__cpo4swapE:
	.zero		1
.L_10:


//--------------------- .nv.constant0._ZN7cutlass13device_kernelINS_4gemm6kernel13GemmUniversalIN4cute5tupleIJiiiiEEENS1_10collective13CollectiveMmaINS1_35MainloopSm100TmaUmmaWarpSpecializedILi2ELi2ELi4ENS5_IJNS4_1CILi1EEESB_SB_EEEEENS5_IJNSA_ILi128EEENSA_ILi64EEESF_EEENS_10tfloat32_tENS5_IJlSB_lEEESH_SI_NS4_8TiledMMAINS4_8MMA_AtomIJNS4_17SM100_MMA_TF32_SSISH_SH_fLi128ELi64ELNS4_4UMMA5MajorE0ELSN_0ELNSM_7ScaleInE0ELSO_0EEEEEENS4_6LayoutISC_NS5_IJNSA_ILi0EEESS_SS_EEEEENS5_IJNS4_10UnderscoreESV_SV_EEEEENS4_13SM90_TMA_LOADENS4_14ComposedLayoutINS4_7SwizzleILi3ELi4ELi3EEENS4_18smem_ptr_flag_bitsILi32EEENSR_INS5_IJNSA_ILi8EEENSA_ILi32EEEEEENS5_IJS15_SB_EEEEEEEvNS4_8identityESY_S19_vS1A_EENS_8epilogue10collective18CollectiveEpilogueINS1C_23Sm100TmaWarpSpecializedILi4ELi2ELi16ELb1ELb0EEEJSG_NS5_IJNSR_ISE_SB_EENSR_INSA_ILi16EEESB_EEEEESH_SI_SH_SI_NS1C_6fusion15FusionCallbacksIS1G_NS1L_17LinearCombinationISH_fSH_fLNS_15FloatRoundStyleE2EEESG_S1K_JEEENS4_5SM1004TMEM4LOAD26SM100_TMEM_LOAD_32dp32b16xESY_NSZ_INS10_ILi2ELi4ELi3EEES13_NSR_INS5_IJS14_S1I_EEENS5_IJS1I_SB_EEEEEEENS4_39AutoVectorizingCopyWithAssumedAlignmentILi128EEENS4_14SM90_TMA_STOREES1Z_S21_S21_EEEvvEEEEvNT_6ParamsE --------------------------
	.section	.nv.constant0._ZN7cutlass13device_kernelINS_4gemm6kernel13GemmUniversalIN4cute5tupleIJiiiiEEENS1_10collective13CollectiveMmaINS1_35MainloopSm100TmaUmmaWarpSpecializedILi2ELi2ELi4ENS5_IJNS4_1CILi1EEESB_SB_EEEEENS5_IJNSA_ILi128EEENSA_ILi64EEESF_EEENS_10tfloat32_tENS5_IJlSB_lEEESH_SI_NS4_8TiledMMAINS4_8MMA_AtomIJNS4_17SM100_MMA_TF32_SSISH_SH_fLi128ELi64ELNS4_4UMMA5MajorE0ELSN_0ELNSM_7ScaleInE0ELSO_0EEEEEENS4_6LayoutISC_NS5_IJNSA_ILi0EEESS_SS_EEEEENS5_IJNS4_10UnderscoreESV_SV_EEEEENS4_13SM90_TMA_LOADENS4_14ComposedLayoutINS4_7SwizzleILi3ELi4ELi3EEENS4_18smem_ptr_flag_bitsILi32EEENSR_INS5_IJNSA_ILi8EEENSA_ILi32EEEEEENS5_IJS15_SB_EEEEEEEvNS4_8identityESY_S19_vS1A_EENS_8epilogue10collective18CollectiveEpilogueINS1C_23Sm100TmaWarpSpecializedILi4ELi2ELi16ELb1ELb0EEEJSG_NS5_IJNSR_ISE_SB_EENSR_INSA_ILi16EEESB_EEEEESH_SI_SH_SI_NS1C_6fusion15FusionCallbacksIS1G_NS1L_17LinearCombinationISH_fSH_fLNS_15FloatRoundStyleE2EEESG_S1K_JEEENS4_5SM1004TMEM4LOAD26SM100_TMEM_LOAD_32dp32b16xESY_NSZ_INS10_ILi2ELi4ELi3EEES13_NSR_INS5_IJS14_S1I_EEENS5_IJS1I_SB_EEEEEEENS4_39AutoVectorizingCopyWithAssumedAlignmentILi128EEENS4_14SM90_TMA_STOREES1Z_S21_S21_EEEvvEEEEvNT_6ParamsE,"a",@progbits
	.sectionflags	@""
	.align	4
.nv.constant0._ZN7cutlass13device_kernelINS_4gemm6kernel13GemmUniversalIN4cute5tupleIJiiiiEEENS1_10collective13CollectiveMmaINS1_35MainloopSm100TmaUmmaWarpSpecializedILi2ELi2ELi4ENS5_IJNS4_1CILi1EEESB_SB_EEEEENS5_IJNSA_ILi128EEENSA_ILi64EEESF_EEENS_10tfloat32_tENS5_IJlSB_lEEESH_SI_NS4_8TiledMMAINS4_8MMA_AtomIJNS4_17SM100_MMA_TF32_SSISH_SH_fLi128ELi64ELNS4_4UMMA5MajorE0ELSN_0ELNSM_7ScaleInE0ELSO_0EEEEEENS4_6LayoutISC_NS5_IJNSA_ILi0EEESS_SS_EEEEENS5_IJNS4_10UnderscoreESV_SV_EEEEENS4_13SM90_TMA_LOADENS4_14ComposedLayoutINS4_7SwizzleILi3ELi4ELi3EEENS4_18smem_ptr_flag_bitsILi32EEENSR_INS5_IJNSA_ILi8EEENSA_ILi32EEEEEENS5_IJS15_SB_EEEEEEEvNS4_8identityESY_S19_vS1A_EENS_8epilogue10collective18CollectiveEpilogueINS1C_23Sm100TmaWarpSpecializedILi4ELi2ELi16ELb1ELb0EEEJSG_NS5_IJNSR_ISE_SB_EENSR_INSA_ILi16EEESB_EEEEESH_SI_SH_SI_NS1C_6fusion15FusionCallbacksIS1G_NS1L_17LinearCombinationISH_fSH_fLNS_15FloatRoundStyleE2EEESG_S1K_JEEENS4_5SM1004TMEM4LOAD26SM100_TMEM_LOAD_32dp32b16xESY_NSZ_INS10_ILi2ELi4ELi3EEES13_NSR_INS5_IJS14_S1I_EEENS5_IJS1I_SB_EEEEEEENS4_39AutoVectorizingCopyWithAssumedAlignmentILi128EEENS4_14SM90_TMA_STOREES1Z_S21_S21_EEEvvEEEEvNT_6ParamsE:
	.zero		2944


//--------------------- SYMBOLS --------------------------

	.type		.nv.reservedSmem.offset0,@object
	.size		.nv.reservedSmem.offset0,0x4
	.type		.nv.reservedSmem.cap,@object
	.size		.nv.reservedSmem.cap,0x4
	.type		__assertfail,@function
